// auto-generated by cutlass_sweep.gemm — config: {"arch": "sm_90", "cluster_m": 2, "cluster_n": 1, "dtype": "e4m3", "dtype_b": "e4m3", "layout": "nt", "stages": 0, "tile_k": 128, "tile_m": 128, "tile_n": 64}
#include "cutlass/cutlass.h"
#include "cutlass/gemm/collective/collective_builder.hpp"
#include "cutlass/gemm/device/gemm_universal_adapter.h"
#include "cutlass/gemm/kernel/gemm_universal.hpp"
#include "cutlass/epilogue/collective/collective_builder.hpp"

using ElemA = cutlass::float_e4m3_t;
using ElemB = cutlass::float_e4m3_t;
using ElemCD = cutlass::float_e4m3_t;
using Acc  = float;
using TileShape    = cute::Shape<cute::_128, cute::_64, cute::_128>;
using ClusterShape = cute::Shape<cute::_2, cute::_1, cute::_1>;

using CollectiveEpilogue = typename cutlass::epilogue::collective::CollectiveBuilder<
    cutlass::arch::Sm90, cutlass::arch::OpClassTensorOp,
    TileShape, ClusterShape,
    cutlass::epilogue::collective::EpilogueTileAuto,
    Acc, Acc,
    ElemCD, cutlass::layout::RowMajor, 128 / cutlass::sizeof_bits<ElemCD>::value,
    ElemCD, cutlass::layout::RowMajor, 128 / cutlass::sizeof_bits<ElemCD>::value,
    cutlass::epilogue::collective::EpilogueScheduleAuto
  >::CollectiveOp;

using CollectiveMainloop = typename cutlass::gemm::collective::CollectiveBuilder<
    cutlass::arch::Sm90, cutlass::arch::OpClassTensorOp,
    ElemA, cutlass::layout::RowMajor, 128 / cutlass::sizeof_bits<ElemA>::value,
    ElemB, cutlass::layout::ColumnMajor, 128 / cutlass::sizeof_bits<ElemB>::value,
    Acc,
    TileShape, ClusterShape,
    cutlass::gemm::collective::StageCountAutoCarveout<static_cast<int>(sizeof(typename CollectiveEpilogue::SharedStorage))>,
    cutlass::gemm::collective::KernelScheduleAuto
  >::CollectiveOp;

using GemmKernel = cutlass::gemm::kernel::GemmUniversal<
    cute::Shape<int,int,int,int>,
    CollectiveMainloop,
    CollectiveEpilogue
>;
using Gemm = cutlass::gemm::device::GemmUniversalAdapter<GemmKernel>;

// Force the device kernel symbol into the cubin without needing a host main.
auto* _anchor = &cutlass::device_kernel<GemmKernel>;


// ===== COMPILED SASS (sm_90a) =====

	.target	sm_90a

	.elftype	@"ET_EXEC"


//--------------------- .note.nv.tkinfo           --------------------------
	.section	.note.nv.tkinfo,"",@"SHT_NOTE"
	.sectionflags	@"SHF_NOTE_NV_TKINFO"
	.tkinfo
        /*0018*/ 	.word	0x00000002
        /*0030*/ 	.string	""
        /*0030*/ 	.string	"ptxas"
        /*0030*/ 	.string	"Cuda compilation tools, release 13.0, V13.0.88"
        /*0030*/ 	.string	"Build cuda_13.0.r13.0/compiler.36424714_0"
        /*0030*/ 	.string	"-arch sm_90a -m 64 "



//--------------------- .note.nv.cuinfo           --------------------------
	.section	.note.nv.cuinfo,"",@"SHT_NOTE"
	.sectionflags	@"SHF_NOTE_NV_CUINFO"
        /*0018*/ 	.short	0x0002
        /*001a*/ 	.short	0x005a
        /*001c*/ 	.short	0x0082
	.zero		2


//--------------------- .nv.info                  --------------------------
	.section	.nv.info,"",@"SHT_CUDA_INFO"
	.align	4


	//----- nvinfo : EIATTR_REGCOUNT
	.align		4
        /*0000*/ 	.byte	0x04, 0x2f
        /*0002*/ 	.short	(.L_12 - .L_11)
	.align		4
.L_11:
        /*0004*/ 	.word	index@(_ZN7cutlass13device_kernelINS_4gemm6kernel13GemmUniversalIN4cute5tupleIJiiiiEEENS1_10collective13CollectiveMmaINS1_37MainloopSm90TmaGmmaWarpSpecializedFP8ILi9ENS5_IJNS4_1CILi2EEENSA_ILi1EEESC_EEENS1_35KernelTmaWarpSpecializedCooperativeEEENS5_IJNSA_ILi128EEENSA_ILi64EEESG_EEENS_12float_e4m3_tENS5_IJlSC_lEEESJ_SK_NS4_8TiledMMAINS4_8MMA_AtomIJNS4_4SM904GMMA30MMA_64x64x32_F32E4M3E4M3_SS_TNILNSO_7ScaleInE1ELSQ_1EEEEEENS4_6LayoutISD_NS5_IJSC_NSA_ILi0EEESU_EEEEENS5_IJNS4_10UnderscoreESX_SX_EEEEENS4_13SM90_TMA_LOADENS4_14ComposedLayoutINS4_7SwizzleILi3ELi4ELi3EEENS4_18smem_ptr_flag_bitsILi8EEENST_INS5_IJNSA_ILi8EEESG_EEENS5_IJSG_SC_EEEEEEEvNS4_8identityENS4_23SM90_TMA_LOAD_MULTICASTES1A_vS1B_EENS_8epilogue10collective6detail29Sm90TmaWarpSpecializedAdapterINS1F_15DefaultEpilogueISJ_SK_SK_NS1E_6thread17LinearCombinationISJ_Li1EffLNS1J_9ScaleType4KindE0ELNS_15FloatRoundStyleE2ESJ_EENS1_15EpilogueDefaultEEEEEvvEEEEvNT_6ParamsE)
        /*0008*/ 	.word	0x000000a8


	//----- nvinfo : EIATTR_FRAME_SIZE
	.align		4
.L_12:
        /*000c*/ 	.byte	0x04, 0x11
        /*000e*/ 	.short	(.L_14 - .L_13)
	.align		4
.L_13:
        /*0010*/ 	.word	index@(_ZN7cutlass13device_kernelINS_4gemm6kernel13GemmUniversalIN4cute5tupleIJiiiiEEENS1_10collective13CollectiveMmaINS1_37MainloopSm90TmaGmmaWarpSpecializedFP8ILi9ENS5_IJNS4_1CILi2EEENSA_ILi1EEESC_EEENS1_35KernelTmaWarpSpecializedCooperativeEEENS5_IJNSA_ILi128EEENSA_ILi64EEESG_EEENS_12float_e4m3_tENS5_IJlSC_lEEESJ_SK_NS4_8TiledMMAINS4_8MMA_AtomIJNS4_4SM904GMMA30MMA_64x64x32_F32E4M3E4M3_SS_TNILNSO_7ScaleInE1ELSQ_1EEEEEENS4_6LayoutISD_NS5_IJSC_NSA_ILi0EEESU_EEEEENS5_IJNS4_10UnderscoreESX_SX_EEEEENS4_13SM90_TMA_LOADENS4_14ComposedLayoutINS4_7SwizzleILi3ELi4ELi3EEENS4_18smem_ptr_flag_bitsILi8EEENST_INS5_IJNSA_ILi8EEESG_EEENS5_IJSG_SC_EEEEEEEvNS4_8identityENS4_23SM90_TMA_LOAD_MULTICASTES1A_vS1B_EENS_8epilogue10collective6detail29Sm90TmaWarpSpecializedAdapterINS1F_15DefaultEpilogueISJ_SK_SK_NS1E_6thread17LinearCombinationISJ_Li1EffLNS1J_9ScaleType4KindE0ELNS_15FloatRoundStyleE2ESJ_EENS1_15EpilogueDefaultEEEEEvvEEEEvNT_6ParamsE)
        /*0014*/ 	.word	0x00000000


	//----- nvinfo : EIATTR_MIN_STACK_SIZE
	.align		4
.L_14:
        /*0018*/ 	.byte	0x04, 0x12
        /*001a*/ 	.short	(.L_16 - .L_15)
	.align		4
.L_15:
        /*001c*/ 	.word	index@(_ZN7cutlass13device_kernelINS_4gemm6kernel13GemmUniversalIN4cute5tupleIJiiiiEEENS1_10collective13CollectiveMmaINS1_37MainloopSm90TmaGmmaWarpSpecializedFP8ILi9ENS5_IJNS4_1CILi2EEENSA_ILi1EEESC_EEENS1_35KernelTmaWarpSpecializedCooperativeEEENS5_IJNSA_ILi128EEENSA_ILi64EEESG_EEENS_12float_e4m3_tENS5_IJlSC_lEEESJ_SK_NS4_8TiledMMAINS4_8MMA_AtomIJNS4_4SM904GMMA30MMA_64x64x32_F32E4M3E4M3_SS_TNILNSO_7ScaleInE1ELSQ_1EEEEEENS4_6LayoutISD_NS5_IJSC_NSA_ILi0EEESU_EEEEENS5_IJNS4_10UnderscoreESX_SX_EEEEENS4_13SM90_TMA_LOADENS4_14ComposedLayoutINS4_7SwizzleILi3ELi4ELi3EEENS4_18smem_ptr_flag_bitsILi8EEENST_INS5_IJNSA_ILi8EEESG_EEENS5_IJSG_SC_EEEEEEEvNS4_8identityENS4_23SM90_TMA_LOAD_MULTICASTES1A_vS1B_EENS_8epilogue10collective6detail29Sm90TmaWarpSpecializedAdapterINS1F_15DefaultEpilogueISJ_SK_SK_NS1E_6thread17LinearCombinationISJ_Li1EffLNS1J_9ScaleType4KindE0ELNS_15FloatRoundStyleE2ESJ_EENS1_15EpilogueDefaultEEEEEvvEEEEvNT_6ParamsE)
        /*0020*/ 	.word	0x00000000
.L_16:


//--------------------- .nv.compat                --------------------------
	.section	.nv.compat,"",@"SHT_CUDA_COMPAT_INFO"
	.align	4
        /*0000*/ 	.byte	0x02, 0x09, 0x01, 0x00, 0x02, 0x02, 0x04, 0x00, 0x02, 0x05, 0x05, 0x00, 0x03, 0x07, 0x01, 0x01
        /*0010*/ 	.byte	0x02, 0x03, 0x01, 0x00, 0x02, 0x06, 0x01, 0x00, 0x04, 0x0b, 0x08, 0x00, 0x00, 0x00, 0x00, 0x00
        /*0020*/ 	.byte	0x00, 0x00, 0x00, 0x00


//--------------------- .nv.info._ZN7cutlass13device_kernelINS_4gemm6kernel13GemmUniversalIN4cute5tupleIJiiiiEEENS1_10collective13CollectiveMmaINS1_37MainloopSm90TmaGmmaWarpSpecializedFP8ILi9ENS5_IJNS4_1CILi2EEENSA_ILi1EEESC_EEENS1_35KernelTmaWarpSpecializedCooperativeEEENS5_IJNSA_ILi128EEENSA_ILi64EEESG_EEENS_12float_e4m3_tENS5_IJlSC_lEEESJ_SK_NS4_8TiledMMAINS4_8MMA_AtomIJNS4_4SM904GMMA30MMA_64x64x32_F32E4M3E4M3_SS_TNILNSO_7ScaleInE1ELSQ_1EEEEEENS4_6LayoutISD_NS5_IJSC_NSA_ILi0EEESU_EEEEENS5_IJNS4_10UnderscoreESX_SX_EEEEENS4_13SM90_TMA_LOADENS4_14ComposedLayoutINS4_7SwizzleILi3ELi4ELi3EEENS4_18smem_ptr_flag_bitsILi8EEENST_INS5_IJNSA_ILi8EEESG_EEENS5_IJSG_SC_EEEEEEEvNS4_8identityENS4_23SM90_TMA_LOAD_MULTICASTES1A_vS1B_EENS_8epilogue10collective6detail29Sm90TmaWarpSpecializedAdapterINS1F_15DefaultEpilogueISJ_SK_SK_NS1E_6thread17LinearCombinationISJ_Li1EffLNS1J_9ScaleType4KindE0ELNS_15FloatRoundStyleE2ESJ_EENS1_15EpilogueDefaultEEEEEvvEEEEvNT_6ParamsE --------------------------
	.section	.nv.info._ZN7cutlass13device_kernelINS_4gemm6kernel13GemmUniversalIN4cute5tupleIJiiiiEEENS1_10collective13CollectiveMmaINS1_37MainloopSm90TmaGmmaWarpSpecializedFP8ILi9ENS5_IJNS4_1CILi2EEENSA_ILi1EEESC_EEENS1_35KernelTmaWarpSpecializedCooperativeEEENS5_IJNSA_ILi128EEENSA_ILi64EEESG_EEENS_12float_e4m3_tENS5_IJlSC_lEEESJ_SK_NS4_8TiledMMAINS4_8MMA_AtomIJNS4_4SM904GMMA30MMA_64x64x32_F32E4M3E4M3_SS_TNILNSO_7ScaleInE1ELSQ_1EEEEEENS4_6LayoutISD_NS5_IJSC_NSA_ILi0EEESU_EEEEENS5_IJNS4_10UnderscoreESX_SX_EEEEENS4_13SM90_TMA_LOADENS4_14ComposedLayoutINS4_7SwizzleILi3ELi4ELi3EEENS4_18smem_ptr_flag_bitsILi8EEENST_INS5_IJNSA_ILi8EEESG_EEENS5_IJSG_SC_EEEEEEEvNS4_8identityENS4_23SM90_TMA_LOAD_MULTICASTES1A_vS1B_EENS_8epilogue10collective6detail29Sm90TmaWarpSpecializedAdapterINS1F_15DefaultEpilogueISJ_SK_SK_NS1E_6thread17LinearCombinationISJ_Li1EffLNS1J_9ScaleType4KindE0ELNS_15FloatRoundStyleE2ESJ_EENS1_15EpilogueDefaultEEEEEvvEEEEvNT_6ParamsE,"",@"SHT_CUDA_INFO"
	.sectionflags	@""
	.align	4


	//----- nvinfo : EIATTR_CUDA_API_VERSION
	.align		4
        /*0000*/ 	.byte	0x04, 0x37
        /*0002*/ 	.short	(.L_18 - .L_17)
.L_17:
        /*0004*/ 	.word	0x00000082


	//----- nvinfo : EIATTR_KPARAM_INFO
	.align		4
.L_18:
        /*0008*/ 	.byte	0x04, 0x17
        /*000a*/ 	.short	(.L_20 - .L_19)
.L_19:
        /*000c*/ 	.word	0x00000000
        /*0010*/ 	.short	0x0000
        /*0012*/ 	.short	0x0070
        /*0014*/ 	.byte	0x00, 0xf0, 0x01, 0x10


	//----- nvinfo : EIATTR_SPARSE_MMA_MASK
	.align		4
.L_20:
        /*0018*/ 	.byte	0x03, 0x50
        /*001a*/ 	.short	0x0000


	//----- nvinfo : EIATTR_MAXREG_COUNT
	.align		4
        /*001c*/ 	.byte	0x03, 0x1b
        /*001e*/ 	.short	0x00a8


	//----- nvinfo : EIATTR_NUM_BARRIERS
	.align		4
        /*0020*/ 	.byte	0x02, 0x4c
        /*0022*/ 	.byte	0x01
	.zero		1


	//----- nvinfo : EIATTR_MERCURY_ISA_VERSION
	.align		4
        /*0024*/ 	.byte	0x03, 0x5f
        /*0026*/ 	.short	0x0101


	//----- nvinfo : EIATTR_INT_WARP_WIDE_INSTR_OFFSETS
	.align		4
        /*0028*/ 	.byte	0x04, 0x31
        /*002a*/ 	.short	(.L_22 - .L_21)


	//   ....[0]....
.L_21:
        /*002c*/ 	.word	0x00000540


	//   ....[1]....
        /*0030*/ 	.word	0x00000670


	//   ....[2]....
        /*0034*/ 	.word	0x00000750


	//----- nvinfo : EIATTR_COOP_GROUP_MASK_REGIDS
	.align		4
.L_22:
        /*0038*/ 	.byte	0x04, 0x29
        /*003a*/ 	.short	(.L_24 - .L_23)


	//   ....[0]....
.L_23:
        /*003c*/ 	.word	0xffffffff


	//   ....[1]....
        /*0040*/ 	.word	0xffffffff


	//   ....[2]....
        /*0044*/ 	.word	0xffffffff


	//   ....[3]....
        /*0048*/ 	.word	0xffffffff


	//   ....[4]....
        /*004c*/ 	.word	0xffffffff


	//   ....[5]....
        /*0050*/ 	.word	0xffffffff


	//----- nvinfo : EIATTR_COOP_GROUP_INSTR_OFFSETS
	.align		4
.L_24:
        /*0054*/ 	.byte	0x04, 0x28
        /*0056*/ 	.short	(.L_26 - .L_25)


	//   ....[0]....
.L_25:
        /*0058*/ 	.word	0x00000060


	//   ....[1]....
        /*005c*/ 	.word	0x00000070


	//   ....[2]....
        /*0060*/ 	.word	0x00000130


	//   ....[3]....
        /*0064*/ 	.word	0x000003a0


	//   ....[4]....
        /*0068*/ 	.word	0x000008c0


	//   ....[5]....
        /*006c*/ 	.word	0x00001330


	//----- nvinfo : EIATTR_REG_RECONFIG
	.align		4
.L_26:
        /*0070*/ 	.byte	0x01, 0x54
	.zero		2


	//----- nvinfo : EIATTR_MBARRIER_INSTR_OFFSETS
	.align		4
        /*0074*/ 	.byte	0x04, 0x39
        /*0076*/ 	.short	(.L_28 - .L_27)


	//   ....[0]....
.L_27:
        /*0078*/ 	.word	0x00000250
        /*007c*/ 	.word	0x000000ff
        /*0080*/ 	.word	0x00000000
        /*0084*/ 	.short	0x0100
        /*0086*/ 	.byte	0x08
	.zero		1


	//   ....[1]....
        /*0088*/ 	.word	0x00000260
        /*008c*/ 	.word	0x000000ff
        /*0090*/ 	.word	0x00000048
        /*0094*/ 	.short	0x0100
        /*0096*/ 	.byte	0x08
	.zero		1


	//   ....[2]....
        /*0098*/ 	.word	0x00000270
        /*009c*/ 	.word	0x000000ff
        /*00a0*/ 	.word	0x00000008
        /*00a4*/ 	.short	0x0100
        /*00a6*/ 	.byte	0x08
	.zero		1


	//   ....[3]....
        /*00a8*/ 	.word	0x00000280
        /*00ac*/ 	.word	0x000000ff
        /*00b0*/ 	.word	0x00000050
        /*00b4*/ 	.short	0x0100
        /*00b6*/ 	.byte	0x08
	.zero		1


	//   ....[4]....
        /*00b8*/ 	.word	0x00000290
        /*00bc*/ 	.word	0x000000ff
        /*00c0*/ 	.word	0x00000010
        /*00c4*/ 	.short	0x0100
        /*00c6*/ 	.byte	0x08
	.zero		1


	//   ....[5]....
        /*00c8*/ 	.word	0x000002a0
        /*00cc*/ 	.word	0x000000ff
        /*00d0*/ 	.word	0x00000058
        /*00d4*/ 	.short	0x0100
        /*00d6*/ 	.byte	0x08
	.zero		1


	//   ....[6]....
        /*00d8*/ 	.word	0x000002b0
        /*00dc*/ 	.word	0x000000ff
        /*00e0*/ 	.word	0x00000018
        /*00e4*/ 	.short	0x0100
        /*00e6*/ 	.byte	0x08
	.zero		1


	//   ....[7]....
        /*00e8*/ 	.word	0x000002c0
        /*00ec*/ 	.word	0x000000ff
        /*00f0*/ 	.word	0x00000060
        /*00f4*/ 	.short	0x0100
        /*00f6*/ 	.byte	0x08
	.zero		1


	//   ....[8]....
        /*00f8*/ 	.word	0x000002d0
        /*00fc*/ 	.word	0x000000ff
        /*0100*/ 	.word	0x00000020
        /*0104*/ 	.short	0x0100
        /*0106*/ 	.byte	0x08
	.zero		1


	//   ....[9]....
        /*0108*/ 	.word	0x000002e0
        /*010c*/ 	.word	0x000000ff
        /*0110*/ 	.word	0x00000068
        /*0114*/ 	.short	0x0100
        /*0116*/ 	.byte	0x08
	.zero		1


	//   ....[10]....
        /*0118*/ 	.word	0x000002f0
        /*011c*/ 	.word	0x000000ff
        /*0120*/ 	.word	0x00000028
        /*0124*/ 	.short	0x0100
        /*0126*/ 	.byte	0x08
	.zero		1


	//   ....[11]....
        /*0128*/ 	.word	0x00000300
        /*012c*/ 	.word	0x000000ff
        /*0130*/ 	.word	0x00000070
        /*0134*/ 	.short	0x0100
        /*0136*/ 	.byte	0x08
	.zero		1


	//   ....[12]....
        /*0138*/ 	.word	0x00000310
        /*013c*/ 	.word	0x000000ff
        /*0140*/ 	.word	0x00000030
        /*0144*/ 	.short	0x0100
        /*0146*/ 	.byte	0x08
	.zero		1


	//   ....[13]....
        /*0148*/ 	.word	0x00000320
        /*014c*/ 	.word	0x000000ff
        /*0150*/ 	.word	0x00000078
        /*0154*/ 	.short	0x0100
        /*0156*/ 	.byte	0x08
	.zero		1


	//   ....[14]....
        /*0158*/ 	.word	0x00000330
        /*015c*/ 	.word	0x000000ff
        /*0160*/ 	.word	0x00000038
        /*0164*/ 	.short	0x0100
        /*0166*/ 	.byte	0x08
	.zero		1


	//   ....[15]....
        /*0168*/ 	.word	0x00000340
        /*016c*/ 	.word	0x000000ff
        /*0170*/ 	.word	0x00000080
        /*0174*/ 	.short	0x0100
        /*0176*/ 	.byte	0x08
	.zero		1


	//   ....[16]....
        /*0178*/ 	.word	0x00000350
        /*017c*/ 	.word	0x000000ff
        /*0180*/ 	.word	0x00000040
        /*0184*/ 	.short	0x0100
        /*0186*/ 	.byte	0x08
	.zero		1


	//   ....[17]....
        /*0188*/ 	.word	0x00000360
        /*018c*/ 	.word	0x000000ff
        /*0190*/ 	.word	0x00000088
        /*0194*/ 	.short	0x0100
        /*0196*/ 	.byte	0x08
	.zero		1


	//   ....[18]....
        /*0198*/ 	.word	0x000007d0
        /*019c*/ 	.word	0x000000ff
        /*01a0*/ 	.word	0x000000a0
        /*01a4*/ 	.short	0x0100
        /*01a6*/ 	.byte	0x06
	.zero		1


	//   ....[19]....
        /*01a8*/ 	.word	0x00000860
        /*01ac*/ 	.word	0x000000ff
        /*01b0*/ 	.word	0x000000a8
        /*01b4*/ 	.short	0x0100
        /*01b6*/ 	.byte	0x06
	.zero		1


	//   ....[20]....
        /*01b8*/ 	.word	0x00001670
        /*01bc*/ 	.word	0x000000ff
        /*01c0*/ 	.word	0x00000000
        /*01c4*/ 	.short	0x010a
        /*01c6*/ 	.byte	0x06
	.zero		1


	//   ....[21]....
        /*01c8*/ 	.word	0x000016b0
        /*01cc*/ 	.word	0x000000ff
        /*01d0*/ 	.word	0x00000000
        /*01d4*/ 	.short	0x010a
        /*01d6*/ 	.byte	0x06
	.zero		1


	//   ....[22]....
        /*01d8*/ 	.word	0x00001db0
        /*01dc*/ 	.word	0x000000ff
        /*01e0*/ 	.word	0x00000000
        /*01e4*/ 	.short	0x010a
        /*01e6*/ 	.byte	0x0c
	.zero		1


	//   ....[23]....
        /*01e8*/ 	.word	0x00001df0
        /*01ec*/ 	.word	0x000000ff
        /*01f0*/ 	.word	0x00000000
        /*01f4*/ 	.short	0x010a
        /*01f6*/ 	.byte	0x0c
	.zero		1


	//   ....[24]....
        /*01f8*/ 	.word	0x000022e0
        /*01fc*/ 	.word	0x0000000a
        /*0200*/ 	.word	0x00000000
        /*0204*/ 	.short	0x0101
        /*0206*/ 	.byte	0x3f
	.zero		1


	//   ....[25]....
        /*0208*/ 	.word	0x00002780
        /*020c*/ 	.word	0x00000008
        /*0210*/ 	.word	0x00000000
        /*0214*/ 	.short	0x0101
        /*0216*/ 	.byte	0x3f
	.zero		1


	//   ....[26]....
        /*0218*/ 	.word	0x00006040
        /*021c*/ 	.word	0x00000015
        /*0220*/ 	.word	0x00000048
        /*0224*/ 	.short	0x010a
        /*0226*/ 	.byte	0x3f
	.zero		1


	//   ....[27]....
        /*0228*/ 	.word	0x000063c0
        /*022c*/ 	.word	0x00000008
        /*0230*/ 	.word	0x000000a8
        /*0234*/ 	.short	0x0101
        /*0236*/ 	.byte	0x3f
	.zero		1


	//   ....[28]....
        /*0238*/ 	.word	0x00006af0
        /*023c*/ 	.word	0x00000007
        /*0240*/ 	.word	0x00000000
        /*0244*/ 	.short	0x010a
        /*0246*/ 	.byte	0x3f
	.zero		1


	//   ....[29]....
        /*0248*/ 	.word	0x00006b70
        /*024c*/ 	.word	0x00000008
        /*0250*/ 	.word	0x00000000
        /*0254*/ 	.short	0x010a
        /*0256*/ 	.byte	0x3f
	.zero		1


	//   ....[30]....
        /*0258*/ 	.word	0x00006c00
        /*025c*/ 	.word	0x00000009
        /*0260*/ 	.word	0x00000000
        /*0264*/ 	.short	0x010a
        /*0266*/ 	.byte	0x3f
	.zero		1


	//   ....[31]....
        /*0268*/ 	.word	0x00006c90
        /*026c*/ 	.word	0x00000008
        /*0270*/ 	.word	0x00000000
        /*0274*/ 	.short	0x010a
        /*0276*/ 	.byte	0x3f
	.zero		1


	//   ....[32]....
        /*0278*/ 	.word	0x00006d20
        /*027c*/ 	.word	0x00000009
        /*0280*/ 	.word	0x00000000
        /*0284*/ 	.short	0x010a
        /*0286*/ 	.byte	0x3f
	.zero		1


	//   ....[33]....
        /*0288*/ 	.word	0x00006db0
        /*028c*/ 	.word	0x00000008
        /*0290*/ 	.word	0x00000000
        /*0294*/ 	.short	0x010a
        /*0296*/ 	.byte	0x3f
	.zero		1


	//   ....[34]....
        /*0298*/ 	.word	0x00006e40
        /*029c*/ 	.word	0x00000009
        /*02a0*/ 	.word	0x00000000
        /*02a4*/ 	.short	0x010a
        /*02a6*/ 	.byte	0x3f
	.zero		1


	//   ....[35]....
        /*02a8*/ 	.word	0x00006ed0
        /*02ac*/ 	.word	0x00000006
        /*02b0*/ 	.word	0x00000000
        /*02b4*/ 	.short	0x010a
        /*02b6*/ 	.byte	0x3f
	.zero		1


	//   ....[36]....
        /*02b8*/ 	.word	0x00006f60
        /*02bc*/ 	.word	0x00000003
        /*02c0*/ 	.word	0x00000000
        /*02c4*/ 	.short	0x010a
        /*02c6*/ 	.byte	0x3f
	.zero		1


	//   ....[37]....
        /*02c8*/ 	.word	0x00006fd0
        /*02cc*/ 	.word	0x00000009
        /*02d0*/ 	.word	0x00000000
        /*02d4*/ 	.short	0x010a
        /*02d6*/ 	.byte	0x3f
	.zero		1


	//   ....[38]....
        /*02d8*/ 	.word	0x00007030
        /*02dc*/ 	.word	0x0000000b
        /*02e0*/ 	.word	0x00000000
        /*02e4*/ 	.short	0x010a
        /*02e6*/ 	.byte	0x3f
	.zero		1


	//   ....[39]....
        /*02e8*/ 	.word	0x00007100
        /*02ec*/ 	.word	0x00000015
        /*02f0*/ 	.word	0x00000048
        /*02f4*/ 	.short	0x010a
        /*02f6*/ 	.byte	0x3f
	.zero		1


	//   ....[40]....
        /*02f8*/ 	.word	0x000071d0
        /*02fc*/ 	.word	0x00000007
        /*0300*/ 	.word	0x00000000
        /*0304*/ 	.short	0x010a
        /*0306*/ 	.byte	0x3f
	.zero		1


	//   ....[41]....
        /*0308*/ 	.word	0x00007220
        /*030c*/ 	.word	0x00000008
        /*0310*/ 	.word	0x00000000
        /*0314*/ 	.short	0x010a
        /*0316*/ 	.byte	0x3f
	.zero		1


	//   ....[42]....
        /*0318*/ 	.word	0x00007270
        /*031c*/ 	.word	0x00000009
        /*0320*/ 	.word	0x00000000
        /*0324*/ 	.short	0x010a
        /*0326*/ 	.byte	0x3f
	.zero		1


	//   ....[43]....
        /*0328*/ 	.word	0x000072c0
        /*032c*/ 	.word	0x00000008
        /*0330*/ 	.word	0x00000000
        /*0334*/ 	.short	0x010a
        /*0336*/ 	.byte	0x3f
	.zero		1


	//   ....[44]....
        /*0338*/ 	.word	0x00007310
        /*033c*/ 	.word	0x00000009
        /*0340*/ 	.word	0x00000000
        /*0344*/ 	.short	0x010a
        /*0346*/ 	.byte	0x3f
	.zero		1


	//   ....[45]....
        /*0348*/ 	.word	0x00007360
        /*034c*/ 	.word	0x00000008
        /*0350*/ 	.word	0x00000000
        /*0354*/ 	.short	0x010a
        /*0356*/ 	.byte	0x3f
	.zero		1


	//   ....[46]....
        /*0358*/ 	.word	0x000073b0
        /*035c*/ 	.word	0x00000009
        /*0360*/ 	.word	0x00000000
        /*0364*/ 	.short	0x010a
        /*0366*/ 	.byte	0x3f
	.zero		1


	//   ....[47]....
        /*0368*/ 	.word	0x00007400
        /*036c*/ 	.word	0x00000006
        /*0370*/ 	.word	0x00000000
        /*0374*/ 	.short	0x010a
        /*0376*/ 	.byte	0x3f
	.zero		1


	//----- nvinfo : EIATTR_NUM_MBARRIERS
	.align		4
.L_28:
        /*0378*/ 	.byte	0x03, 0x38
        /*037a*/ 	.short	0x0014


	//----- nvinfo : EIATTR_EXIT_INSTR_OFFSETS
	.align		4
        /*037c*/ 	.byte	0x04, 0x1c
        /*037e*/ 	.short	(.L_30 - .L_29)


	//   ....[0]....
.L_29:
        /*0380*/ 	.word	0x00000a20


	//   ....[1]....
        /*0384*/ 	.word	0x00001200


	//   ....[2]....
        /*0388*/ 	.word	0x00005750


	//   ....[3]....
        /*038c*/ 	.word	0x00005cb0


	//   ....[4]....
        /*0390*/ 	.word	0x00006fb0


	//----- nvinfo : EIATTR_MAX_THREADS
	.align		4
.L_30:
        /*0394*/ 	.byte	0x04, 0x05
        /*0396*/ 	.short	(.L_32 - .L_31)
.L_31:
        /*0398*/ 	.word	0x00000180
        /*039c*/ 	.word	0x00000001
        /*03a0*/ 	.word	0x00000001


	//----- nvinfo : EIATTR_CRS_STACK_SIZE
	.align		4
.L_32:
        /*03a4*/ 	.byte	0x04, 0x1e
        /*03a6*/ 	.short	(.L_34 - .L_33)
.L_33:
        /*03a8*/ 	.word	0x00000000


	//----- nvinfo : EIATTR_CBANK_PARAM_SIZE
	.align		4
.L_34:
        /*03ac*/ 	.byte	0x03, 0x19
        /*03ae*/ 	.short	0x0470


	//----- nvinfo : EIATTR_PARAM_CBANK
	.align		4
        /*03b0*/ 	.byte	0x04, 0x0a
        /*03b2*/ 	.short	(.L_36 - .L_35)
	.align		4
.L_35:
        /*03b4*/ 	.word	index@(.nv.constant0._ZN7cutlass13device_kernelINS_4gemm6kernel13GemmUniversalIN4cute5tupleIJiiiiEEENS1_10collective13CollectiveMmaINS1_37MainloopSm90TmaGmmaWarpSpecializedFP8ILi9ENS5_IJNS4_1CILi2EEENSA_ILi1EEESC_EEENS1_35KernelTmaWarpSpecializedCooperativeEEENS5_IJNSA_ILi128EEENSA_ILi64EEESG_EEENS_12float_e4m3_tENS5_IJlSC_lEEESJ_SK_NS4_8TiledMMAINS4_8MMA_AtomIJNS4_4SM904GMMA30MMA_64x64x32_F32E4M3E4M3_SS_TNILNSO_7ScaleInE1ELSQ_1EEEEEENS4_6LayoutISD_NS5_IJSC_NSA_ILi0EEESU_EEEEENS5_IJNS4_10UnderscoreESX_SX_EEEEENS4_13SM90_TMA_LOADENS4_14ComposedLayoutINS4_7SwizzleILi3ELi4ELi3EEENS4_18smem_ptr_flag_bitsILi8EEENST_INS5_IJNSA_ILi8EEESG_EEENS5_IJSG_SC_EEEEEEEvNS4_8identityENS4_23SM90_TMA_LOAD_MULTICASTES1A_vS1B_EENS_8epilogue10collective6detail29Sm90TmaWarpSpecializedAdapterINS1F_15DefaultEpilogueISJ_SK_SK_NS1E_6thread17LinearCombinationISJ_Li1EffLNS1J_9ScaleType4KindE0ELNS_15FloatRoundStyleE2ESJ_EENS1_15EpilogueDefaultEEEEEvvEEEEvNT_6ParamsE)
        /*03b8*/ 	.short	0x0210
        /*03ba*/ 	.short	0x0470


	//----- nvinfo : EIATTR_SW_WAR
	.align		4
.L_36:
        /*03bc*/ 	.byte	0x04, 0x36
        /*03be*/ 	.short	(.L_38 - .L_37)
.L_37:
        /*03c0*/ 	.word	0x00000008
.L_38:


//--------------------- .nv.callgraph             --------------------------
	.section	.nv.callgraph,"",@"SHT_CUDA_CALLGRAPH"
	.align	4
	.sectionentsize	8
	.align		4
        /*0000*/ 	.word	0x00000000
	.align		4
        /*0004*/ 	.word	0xffffffff
	.align		4
        /*0008*/ 	.word	0x00000000
	.align		4
        /*000c*/ 	.word	0xfffffffe
	.align		4
        /*0010*/ 	.word	0x00000000
	.align		4
        /*0014*/ 	.word	0xfffffffd
	.align		4
        /*0018*/ 	.word	0x00000000
	.align		4
        /*001c*/ 	.word	0xfffffffc


//--------------------- .nv.constant4             --------------------------
	.section	.nv.constant4,"a",@progbits
	.align	8
	.align		8
.nv.constant4:
        /*0000*/ 	.dword	_ZN40_INTERNAL_aaa99e7c_4_k_cu_b1867175_285104cuda3std3__45__cpo5beginE
	.align		8
        /*0008*/ 	.dword	_ZN40_INTERNAL_aaa99e7c_4_k_cu_b1867175_285104cuda3std3__45__cpo3endE
	.align		8
        /*0010*/ 	.dword	_ZN40_INTERNAL_aaa99e7c_4_k_cu_b1867175_285104cuda3std3__45__cpo6cbeginE
	.align		8
        /*0018*/ 	.dword	_ZN40_INTERNAL_aaa99e7c_4_k_cu_b1867175_285104cuda3std3__45__cpo4cendE
	.align		8
        /*0020*/ 	.dword	_ZN40_INTERNAL_aaa99e7c_4_k_cu_b1867175_285104cuda3std3__442_GLOBAL__N__aaa99e7c_4_k_cu_b1867175_285106ignoreE
	.align		8
        /*0028*/ 	.dword	_ZN40_INTERNAL_aaa99e7c_4_k_cu_b1867175_285104cuda3std3__419piecewise_constructE
	.align		8
        /*0030*/ 	.dword	_ZN40_INTERNAL_aaa99e7c_4_k_cu_b1867175_285104cuda3std3__48in_placeE
	.align		8
        /*0038*/ 	.dword	_ZN40_INTERNAL_aaa99e7c_4_k_cu_b1867175_285104cuda3std6ranges3__45__cpo4swapE
	.align		8
        /*0040*/ 	.dword	_ZN40_INTERNAL_aaa99e7c_4_k_cu_b1867175_285104cuda3std6ranges3__45__cpo9iter_moveE
	.align		8
        /*0048*/ 	.dword	_ZN40_INTERNAL_aaa99e7c_4_k_cu_b1867175_285104cute7productE
	.align		8
        /*0050*/ 	.dword	_ZN40_INTERNAL_aaa99e7c_4_k_cu_b1867175_285104cute1_E


//--------------------- .text._ZN7cutlass13device_kernelINS_4gemm6kernel13GemmUniversalIN4cute5tupleIJiiiiEEENS1_10collective13CollectiveMmaINS1_37MainloopSm90TmaGmmaWarpSpecializedFP8ILi9ENS5_IJNS4_1CILi2EEENSA_ILi1EEESC_EEENS1_35KernelTmaWarpSpecializedCooperativeEEENS5_IJNSA_ILi128EEENSA_ILi64EEESG_EEENS_12float_e4m3_tENS5_IJlSC_lEEESJ_SK_NS4_8TiledMMAINS4_8MMA_AtomIJNS4_4SM904GMMA30MMA_64x64x32_F32E4M3E4M3_SS_TNILNSO_7ScaleInE1ELSQ_1EEEEEENS4_6LayoutISD_NS5_IJSC_NSA_ILi0EEESU_EEEEENS5_IJNS4_10UnderscoreESX_SX_EEEEENS4_13SM90_TMA_LOADENS4_14ComposedLayoutINS4_7SwizzleILi3ELi4ELi3EEENS4_18smem_ptr_flag_bitsILi8EEENST_INS5_IJNSA_ILi8EEESG_EEENS5_IJSG_SC_EEEEEEEvNS4_8identityENS4_23SM90_TMA_LOAD_MULTICASTES1A_vS1B_EENS_8epilogue10collective6detail29Sm90TmaWarpSpecializedAdapterINS1F_15DefaultEpilogueISJ_SK_SK_NS1E_6thread17LinearCombinationISJ_Li1EffLNS1J_9ScaleType4KindE0ELNS_15FloatRoundStyleE2ESJ_EENS1_15EpilogueDefaultEEEEEvvEEEEvNT_6ParamsE --------------------------
	.section	.text._ZN7cutlass13device_kernelINS_4gemm6kernel13GemmUniversalIN4cute5tupleIJiiiiEEENS1_10collective13CollectiveMmaINS1_37MainloopSm90TmaGmmaWarpSpecializedFP8ILi9ENS5_IJNS4_1CILi2EEENSA_ILi1EEESC_EEENS1_35KernelTmaWarpSpecializedCooperativeEEENS5_IJNSA_ILi128EEENSA_ILi64EEESG_EEENS_12float_e4m3_tENS5_IJlSC_lEEESJ_SK_NS4_8TiledMMAINS4_8MMA_AtomIJNS4_4SM904GMMA30MMA_64x64x32_F32E4M3E4M3_SS_TNILNSO_7ScaleInE1ELSQ_1EEEEEENS4_6LayoutISD_NS5_IJSC_NSA_ILi0EEESU_EEEEENS5_IJNS4_10UnderscoreESX_SX_EEEEENS4_13SM90_TMA_LOADENS4_14ComposedLayoutINS4_7SwizzleILi3ELi4ELi3EEENS4_18smem_ptr_flag_bitsILi8EEENST_INS5_IJNSA_ILi8EEESG_EEENS5_IJSG_SC_EEEEEEEvNS4_8identityENS4_23SM90_TMA_LOAD_MULTICASTES1A_vS1B_EENS_8epilogue10collective6detail29Sm90TmaWarpSpecializedAdapterINS1F_15DefaultEpilogueISJ_SK_SK_NS1E_6thread17LinearCombinationISJ_Li1EffLNS1J_9ScaleType4KindE0ELNS_15FloatRoundStyleE2ESJ_EENS1_15EpilogueDefaultEEEEEvvEEEEvNT_6ParamsE,"ax",@progbits
	.align	128
.text._ZN7cutlass13device_kernelINS_4gemm6kernel13GemmUniversalIN4cute5tupleIJiiiiEEENS1_10collective13CollectiveMmaINS1_37MainloopSm90TmaGmmaWarpSpecializedFP8ILi9ENS5_IJNS4_1CILi2EEENSA_ILi1EEESC_EEENS1_35KernelTmaWarpSpecializedCooperativeEEENS5_IJNSA_ILi128EEENSA_ILi64EEESG_EEENS_12float_e4m3_tENS5_IJlSC_lEEESJ_SK_NS4_8TiledMMAINS4_8MMA_AtomIJNS4_4SM904GMMA30MMA_64x64x32_F32E4M3E4M3_SS_TNILNSO_7ScaleInE1ELSQ_1EEEEEENS4_6LayoutISD_NS5_IJSC_NSA_ILi0EEESU_EEEEENS5_IJNS4_10UnderscoreESX_SX_EEEEENS4_13SM90_TMA_LOADENS4_14ComposedLayoutINS4_7SwizzleILi3ELi4ELi3EEENS4_18smem_ptr_flag_bitsILi8EEENST_INS5_IJNSA_ILi8EEESG_EEENS5_IJSG_SC_EEEEEEEvNS4_8identityENS4_23SM90_TMA_LOAD_MULTICASTES1A_vS1B_EENS_8epilogue10collective6detail29Sm90TmaWarpSpecializedAdapterINS1F_15DefaultEpilogueISJ_SK_SK_NS1E_6thread17LinearCombinationISJ_Li1EffLNS1J_9ScaleType4KindE0ELNS_15FloatRoundStyleE2ESJ_EENS1_15EpilogueDefaultEEEEEvvEEEEvNT_6ParamsE:
        .type           _ZN7cutlass13device_kernelINS_4gemm6kernel13GemmUniversalIN4cute5tupleIJiiiiEEENS1_10collective13CollectiveMmaINS1_37MainloopSm90TmaGmmaWarpSpecializedFP8ILi9ENS5_IJNS4_1CILi2EEENSA_ILi1EEESC_EEENS1_35KernelTmaWarpSpecializedCooperativeEEENS5_IJNSA_ILi128EEENSA_ILi64EEESG_EEENS_12float_e4m3_tENS5_IJlSC_lEEESJ_SK_NS4_8TiledMMAINS4_8MMA_AtomIJNS4_4SM904GMMA30MMA_64x64x32_F32E4M3E4M3_SS_TNILNSO_7ScaleInE1ELSQ_1EEEEEENS4_6LayoutISD_NS5_IJSC_NSA_ILi0EEESU_EEEEENS5_IJNS4_10UnderscoreESX_SX_EEEEENS4_13SM90_TMA_LOADENS4_14ComposedLayoutINS4_7SwizzleILi3ELi4ELi3EEENS4_18smem_ptr_flag_bitsILi8EEENST_INS5_IJNSA_ILi8EEESG_EEENS5_IJSG_SC_EEEEEEEvNS4_8identityENS4_23SM90_TMA_LOAD_MULTICASTES1A_vS1B_EENS_8epilogue10collective6detail29Sm90TmaWarpSpecializedAdapterINS1F_15DefaultEpilogueISJ_SK_SK_NS1E_6thread17LinearCombinationISJ_Li1EffLNS1J_9ScaleType4KindE0ELNS_15FloatRoundStyleE2ESJ_EENS1_15EpilogueDefaultEEEEEvvEEEEvNT_6ParamsE,@function
        .size           _ZN7cutlass13device_kernelINS_4gemm6kernel13GemmUniversalIN4cute5tupleIJiiiiEEENS1_10collective13CollectiveMmaINS1_37MainloopSm90TmaGmmaWarpSpecializedFP8ILi9ENS5_IJNS4_1CILi2EEENSA_ILi1EEESC_EEENS1_35KernelTmaWarpSpecializedCooperativeEEENS5_IJNSA_ILi128EEENSA_ILi64EEESG_EEENS_12float_e4m3_tENS5_IJlSC_lEEESJ_SK_NS4_8TiledMMAINS4_8MMA_AtomIJNS4_4SM904GMMA30MMA_64x64x32_F32E4M3E4M3_SS_TNILNSO_7ScaleInE1ELSQ_1EEEEEENS4_6LayoutISD_NS5_IJSC_NSA_ILi0EEESU_EEEEENS5_IJNS4_10UnderscoreESX_SX_EEEEENS4_13SM90_TMA_LOADENS4_14ComposedLayoutINS4_7SwizzleILi3ELi4ELi3EEENS4_18smem_ptr_flag_bitsILi8EEENST_INS5_IJNSA_ILi8EEESG_EEENS5_IJSG_SC_EEEEEEEvNS4_8identityENS4_23SM90_TMA_LOAD_MULTICASTES1A_vS1B_EENS_8epilogue10collective6detail29Sm90TmaWarpSpecializedAdapterINS1F_15DefaultEpilogueISJ_SK_SK_NS1E_6thread17LinearCombinationISJ_Li1EffLNS1J_9ScaleType4KindE0ELNS_15FloatRoundStyleE2ESJ_EENS1_15EpilogueDefaultEEEEEvvEEEEvNT_6ParamsE,(.L_x_153 - _ZN7cutlass13device_kernelINS_4gemm6kernel13GemmUniversalIN4cute5tupleIJiiiiEEENS1_10collective13CollectiveMmaINS1_37MainloopSm90TmaGmmaWarpSpecializedFP8ILi9ENS5_IJNS4_1CILi2EEENSA_ILi1EEESC_EEENS1_35KernelTmaWarpSpecializedCooperativeEEENS5_IJNSA_ILi128EEENSA_ILi64EEESG_EEENS_12float_e4m3_tENS5_IJlSC_lEEESJ_SK_NS4_8TiledMMAINS4_8MMA_AtomIJNS4_4SM904GMMA30MMA_64x64x32_F32E4M3E4M3_SS_TNILNSO_7ScaleInE1ELSQ_1EEEEEENS4_6LayoutISD_NS5_IJSC_NSA_ILi0EEESU_EEEEENS5_IJNS4_10UnderscoreESX_SX_EEEEENS4_13SM90_TMA_LOADENS4_14ComposedLayoutINS4_7SwizzleILi3ELi4ELi3EEENS4_18smem_ptr_flag_bitsILi8EEENST_INS5_IJNSA_ILi8EEESG_EEENS5_IJSG_SC_EEEEEEEvNS4_8identityENS4_23SM90_TMA_LOAD_MULTICASTES1A_vS1B_EENS_8epilogue10collective6detail29Sm90TmaWarpSpecializedAdapterINS1F_15DefaultEpilogueISJ_SK_SK_NS1E_6thread17LinearCombinationISJ_Li1EffLNS1J_9ScaleType4KindE0ELNS_15FloatRoundStyleE2ESJ_EENS1_15EpilogueDefaultEEEEEvvEEEEvNT_6ParamsE)
        .other          _ZN7cutlass13device_kernelINS_4gemm6kernel13GemmUniversalIN4cute5tupleIJiiiiEEENS1_10collective13CollectiveMmaINS1_37MainloopSm90TmaGmmaWarpSpecializedFP8ILi9ENS5_IJNS4_1CILi2EEENSA_ILi1EEESC_EEENS1_35KernelTmaWarpSpecializedCooperativeEEENS5_IJNSA_ILi128EEENSA_ILi64EEESG_EEENS_12float_e4m3_tENS5_IJlSC_lEEESJ_SK_NS4_8TiledMMAINS4_8MMA_AtomIJNS4_4SM904GMMA30MMA_64x64x32_F32E4M3E4M3_SS_TNILNSO_7ScaleInE1ELSQ_1EEEEEENS4_6LayoutISD_NS5_IJSC_NSA_ILi0EEESU_EEEEENS5_IJNS4_10UnderscoreESX_SX_EEEEENS4_13SM90_TMA_LOADENS4_14ComposedLayoutINS4_7SwizzleILi3ELi4ELi3EEENS4_18smem_ptr_flag_bitsILi8EEENST_INS5_IJNSA_ILi8EEESG_EEENS5_IJSG_SC_EEEEEEEvNS4_8identityENS4_23SM90_TMA_LOAD_MULTICASTES1A_vS1B_EENS_8epilogue10collective6detail29Sm90TmaWarpSpecializedAdapterINS1F_15DefaultEpilogueISJ_SK_SK_NS1E_6thread17LinearCombinationISJ_Li1EffLNS1J_9ScaleType4KindE0ELNS_15FloatRoundStyleE2ESJ_EENS1_15EpilogueDefaultEEEEEvvEEEEvNT_6ParamsE,@"STO_CUDA_ENTRY STV_DEFAULT"
_ZN7cutlass13device_kernelINS_4gemm6kernel13GemmUniversalIN4cute5tupleIJiiiiEEENS1_10collective13CollectiveMmaINS1_37MainloopSm90TmaGmmaWarpSpecializedFP8ILi9ENS5_IJNS4_1CILi2EEENSA_ILi1EEESC_EEENS1_35KernelTmaWarpSpecializedCooperativeEEENS5_IJNSA_ILi128EEENSA_ILi64EEESG_EEENS_12float_e4m3_tENS5_IJlSC_lEEESJ_SK_NS4_8TiledMMAINS4_8MMA_AtomIJNS4_4SM904GMMA30MMA_64x64x32_F32E4M3E4M3_SS_TNILNSO_7ScaleInE1ELSQ_1EEEEEENS4_6LayoutISD_NS5_IJSC_NSA_ILi0EEESU_EEEEENS5_IJNS4_10UnderscoreESX_SX_EEEEENS4_13SM90_TMA_LOADENS4_14ComposedLayoutINS4_7SwizzleILi3ELi4ELi3EEENS4_18smem_ptr_flag_bitsILi8EEENST_INS5_IJNSA_ILi8EEESG_EEENS5_IJSG_SC_EEEEEEEvNS4_8identityENS4_23SM90_TMA_LOAD_MULTICASTES1A_vS1B_EENS_8epilogue10collective6detail29Sm90TmaWarpSpecializedAdapterINS1F_15DefaultEpilogueISJ_SK_SK_NS1E_6thread17LinearCombinationISJ_Li1EffLNS1J_9ScaleType4KindE0ELNS_15FloatRoundStyleE2ESJ_EENS1_15EpilogueDefaultEEEEEvvEEEEvNT_6ParamsE:
[----:B------:R-:W-:Y:S01]  /*0000*/  LDC R1, c[0x0][0x28] ;  /* 0x00000a00ff017b82 */ /* 0x000fe20000000800 */
[----:B------:R-:W0:Y:S01]  /*0010*/  S2R R0, SR_TID.X ;  /* 0x0000000000007919 */ /* 0x000e220000002100 */
[----:B------:R-:W-:Y:S01]  /*0020*/  ELECT P0, URZ, PT ;  /* 0x00000000003f782f */ /* 0x000fe20003800000 */
[----:B------:R-:W-:Y:S01]  /*0030*/  BSSY B0, `(.L_x_0) ;  /* 0x000000f000007945 */ /* 0x000fe20003800000 */
[--C-:B0-----:R-:W-:Y:S02]  /*0040*/  SHF.R.U32.HI R2, RZ, 0x5, R0.reuse ;  /* 0x00000005ff027819 */ /* 0x101fe40000011600 */
[----:B------:R-:W-:-:S03]  /*0050*/  SHF.R.U32.HI R3, RZ, 0x7, R0 ;  /* 0x00000007ff037819 */ /* 0x000fc60000011600 */
[----:B------:R-:W0:Y:S04]  /*0060*/  SHFL.IDX PT, R7, R2, RZ, 0x1f ;  /* 0x00001fff02077589 */ /* 0x000e2800000e0000 */
[----:B------:R1:W2:Y:S01]  /*0070*/  SHFL.IDX PT, R4, R3, RZ, 0x1f ;  /* 0x00001fff03047589 */ /* 0x0002a200000e0000 */
[----:B0-----:R-:W-:-:S13]  /*0080*/  ISETP.NE.OR P0, PT, R7, RZ, !P0 ;  /* 0x000000ff0700720c */ /* 0x001fda0004705670 */
[----:B-12---:R-:W-:Y:S05]  /*0090*/  @P0 BRA `(.L_x_1) ;  /* 0x0000000000200947 */ /* 0x006fea0003800000 */
[----:B------:R-:W-:Y:S02]  /*00a0*/  ULDC.64 UR4, c[0x0][0x198] ;  /* 0x0000660000047ab9 */ /* 0x000fe40000000a00 */
[----:B------:R-:W-:Y:S02]  /*00b0*/  UIADD3 UR6, UP0, UR4, 0xf0, URZ ;  /* 0x000000f004067890 */ /* 0x000fe4000ff1e03f */
[----:B------:R-:W-:Y:S02]  /*00c0*/  UIADD3 UR4, UP1, UR4, 0x1f0, URZ ;  /* 0x000001f004047890 */ /* 0x000fe4000ff3e03f */
[----:B------:R-:W-:Y:S02]  /*00d0*/  UIADD3.X UR7, URZ, UR5, URZ, UP0, !UPT ;  /* 0x000000053f077290 */ /* 0x000fe400087fe43f */
[----:B------:R-:W-:-:S07]  /*00e0*/  UIADD3.X UR5, URZ, UR5, URZ, UP1, !UPT ;  /* 0x000000053f057290 */ /* 0x000fce0008ffe43f */
[----:B------:R0:W-:Y:S02]  /*00f0*/  UTMACCTL.PF [UR6] ;  /* 0x00000000060079b9 */ /* 0x0001e40008040000 */
[----:B------:R0:W-:Y:S02]  /*0100*/  UTMACCTL.PF [UR4] ;  /* 0x00000000040079b9 */ /* 0x0001e40008040000 */
[----:B0-----:R-:W-:Y:S01]  /*0110*/  NOP ;  /* 0x0000000000007918 */ /* 0x001fe20000000000 */
.L_x_1:
[----:B------:R-:W-:Y:S05]  /*0120*/  BSYNC B0 ;  /* 0x0000000000007941 */ /* 0x000fea0003800000 */
.L_x_0:
[----:B------:R-:W0:Y:S02]  /*0130*/  SHFL.IDX PT, R3, R2, RZ, 0x1f ;  /* 0x00001fff02037589 */ /* 0x000e2400000e0000 */
[----:B0-----:R-:W-:-:S13]  /*0140*/  ISETP.NE.AND P0, PT, R3, RZ, PT ;  /* 0x000000ff0300720c */ /* 0x001fda0003f05270 */
[----:B------:R-:W-:Y:S05]  /*0150*/  @P0 BRA `(.L_x_2) ;  /* 0x00000000008c0947 */ /* 0x000fea0003800000 */
[----:B------:R-:W-:Y:S01]  /*0160*/  ELECT P0, URZ, PT ;  /* 0x00000000003f782f */ /* 0x000fe20003800000 */
[----:B------:R-:W-:-:S12]  /*0170*/  BSSY B0, `(.L_x_2) ;  /* 0x0000021000007945 */ /* 0x000fd80003800000 */
[----:B------:R-:W-:Y:S05]  /*0180*/  @!P0 BRA `(.L_x_3) ;  /* 0x00000000007c8947 */ /* 0x000fea0003800000 */
[----:B------:R-:W0:Y:S01]  /*0190*/  S2UR UR8, SR_CgaCtaId ;  /* 0x00000000000879c3 */ /* 0x000e220000008800 */
[----:B------:R-:W-:Y:S01]  /*01a0*/  UMOV UR4, 0x400 ;  /* 0x0000040000047882 */ /* 0x000fe20000000000 */
[----:B------:R-:W-:Y:S01]  /*01b0*/  UMOV UR5, 0x1 ;  /* 0x0000000100057882 */ /* 0x000fe20000000000 */
[----:B------:R-:W-:Y:S02]  /*01c0*/  UMOV UR6, 0x4 ;  /* 0x0000000400067882 */ /* 0x000fe40000000000 */
[----:B------:R-:W-:-:S04]  /*01d0*/  UIADD3 UR6, -UR6, 0x100000, URZ ;  /* 0x0010000006067890 */ /* 0x000fc8000fffe13f */
[----:B------:R-:W-:Y:S02]  /*01e0*/  USHF.L.U32 UR7, UR6, 0xb, URZ ;  /* 0x0000000b06077899 */ /* 0x000fe4000800063f */
[----:B------:R-:W-:Y:S02]  /*01f0*/  USHF.L.U32 UR6, UR6, 0x1, URZ ;  /* 0x0000000106067899 */ /* 0x000fe4000800063f */
[----:B0-----:R-:W-:Y:S02]  /*0200*/  ULEA UR8, UR8, UR4, 0x18 ;  /* 0x0000000408087291 */ /* 0x001fe4000f8ec03f */
[----:B------:R-:W-:-:S04]  /*0210*/  UIADD3 UR4, -UR5, 0x100000, URZ ;  /* 0x0010000005047890 */ /* 0x000fc8000fffe13f */
[----:B------:R-:W-:Y:S02]  /*0220*/  USHF.L.U32 UR5, UR4, 0xb, URZ ;  /* 0x0000000b04057899 */ /* 0x000fe4000800063f */
[----:B------:R-:W-:Y:S01]  /*0230*/  USHF.L.U32 UR4, UR4, 0x1, URZ ;  /* 0x0000000104047899 */ /* 0x000fe2000800063f */
[----:B------:R-:W0:Y:S11]  /*0240*/  FENCE.VIEW.ASYNC.S ;  /* 0x00000000000073c6 */ /* 0x000e360000000000 */
[----:B0-----:R0:W1:Y:S01]  /*0250*/  SYNCS.EXCH.64 URZ, [UR8], UR4 ;  /* 0x00000004083f75b2 */ /* 0x0010620008000100 */
[----:B------:R0:W2:Y:S01]  /*0260*/  SYNCS.EXCH.64 URZ, [UR8+0x48], UR6 ;  /* 0x00004806083f75b2 */ /* 0x0000a20008000100 */
[----:B------:R0:W3:Y:S01]  /*0270*/  SYNCS.EXCH.64 URZ, [UR8+0x8], UR4 ;  /* 0x00000804083f75b2 */ /* 0x0000e20008000100 */
[----:B------:R0:W4:Y:S01]  /*0280*/  SYNCS.EXCH.64 URZ, [UR8+0x50], UR6 ;  /* 0x00005006083f75b2 */ /* 0x0001220008000100 */
[----:B------:R0:W0:Y:S01]  /*0290*/  SYNCS.EXCH.64 URZ, [UR8+0x10], UR4 ;  /* 0x00001004083f75b2 */ /* 0x0000220008000100 */
        /* <DEDUP_REMOVED lines=13> */
[----:B------:R-:W-:Y:S01]  /*0370*/  NOP ;  /* 0x0000000000007918 */ /* 0x000fe20000000000 */
.L_x_3:
[----:B0-----:R-:W-:Y:S05]  /*0380*/  BSYNC B0 ;  /* 0x0000000000007941 */ /* 0x001fea0003800000 */
.L_x_2:
[----:B------:R-:W-:Y:S01]  /*0390*/  SHF.R.S32.HI R5, RZ, 0x1f, R0 ;  /* 0x0000001fff057819 */ /* 0x000fe20000011400 */
[----:B------:R-:W0:Y:S01]  /*03a0*/  SHFL.IDX PT, R2, R2, RZ, 0x1f ;  /* 0x00001fff02027589 */ /* 0x000e2200000e0000 */
[----:B------:R-:W5:Y:S01]  /*03b0*/  S2UR UR8, SR_CTAID.X ;  /* 0x00000000000879c3 */ /* 0x000f620000002500 */
[----:B------:R-:W-:Y:S02]  /*03c0*/  ELECT P0, URZ, PT ;  /* 0x00000000003f782f */ /* 0x000fe40003800000 */
[----:B------:R-:W-:Y:S01]  /*03d0*/  LEA.HI R5, R5, R0, RZ, 0x7 ;  /* 0x0000000005057211 */ /* 0x000fe200078f38ff */
[----:B------:R-:W1:Y:S01]  /*03e0*/  S2R R8, SR_CTAID.Y ;  /* 0x0000000000087919 */ /* 0x000e620000002600 */
[----:B------:R-:W-:Y:S01]  /*03f0*/  ULDC UR4, c[0x0][0x150] ;  /* 0x0000540000047ab9 */ /* 0x000fe20000000800 */
[----:B------:R-:W-:Y:S01]  /*0400*/  VIADD R16, R4, 0xffffffff ;  /* 0xffffffff04107836 */ /* 0x000fe20000000000 */
[----:B------:R-:W-:Y:S01]  /*0410*/  LOP3.LUT R5, R5, 0xffffff80, RZ, 0xc0, !PT ;  /* 0xffffff8005057812 */ /* 0x000fe200078ec0ff */
[----:B------:R-:W-:Y:S01]  /*0420*/  NOP ;  /* 0x0000000000007918 */ /* 0x000fe20000000000 */
[----:B------:R-:W2:Y:S01]  /*0430*/  LDC R12, c[0x0][0x144] ;  /* 0x00005100ff0c7b82 */ /* 0x000ea20000000800 */
[----:B------:R-:W-:Y:S01]  /*0440*/  NOP ;  /* 0x0000000000007918 */ /* 0x000fe20000000000 */
[----:B------:R-:W-:Y:S01]  /*0450*/  ISETP.GE.U32.AND P6, PT, R16, 0x2, PT ;  /* 0x000000021000780c */ /* 0x000fe20003fc6070 */
[----:B------:R-:W-:Y:S01]  /*0460*/  IMAD.IADD R5, R0, 0x1, -R5 ;  /* 0x0000000100057824 */ /* 0x000fe200078e0a05 */
[----:B------:R-:W-:-:S04]  /*0470*/  ISETP.NE.AND P3, PT, R4, RZ, PT ;  /* 0x000000ff0400720c */ /* 0x000fc80003f65270 */
[----:B------:R-:W-:Y:S01]  /*0480*/  SHF.R.S32.HI R6, RZ, 0x1f, R5 ;  /* 0x0000001fff067819 */ /* 0x000fe20000011405 */
[----:B------:R-:W3:Y:S03]  /*0490*/  LDC R14, c[0x0][0x140] ;  /* 0x00005000ff0e7b82 */ /* 0x000ee60000000800 */
[----:B------:R-:W-:Y:S02]  /*04a0*/  LEA.HI R6, R6, R5, RZ, 0x3 ;  /* 0x0000000506067211 */ /* 0x000fe400078f18ff */
[----:B0-----:R-:W-:Y:S02]  /*04b0*/  ISETP.NE.OR P0, PT, R2, RZ, !P0 ;  /* 0x000000ff0200720c */ /* 0x001fe40004705670 */
[--C-:B------:R-:W-:Y:S02]  /*04c0*/  SHF.R.S32.HI R2, RZ, 0x3, R6.reuse ;  /* 0x00000003ff027819 */ /* 0x100fe40000011406 */
[----:B------:R-:W-:-:S02]  /*04d0*/  SHF.R.S32.HI R11, RZ, 0x1f, R6 ;  /* 0x0000001fff0b7819 */ /* 0x000fc40000011406 */
[----:B------:R-:W-:Y:S02]  /*04e0*/  SHF.R.S32.HI R6, RZ, 0x1f, R3 ;  /* 0x0000001fff067819 */ /* 0x000fe40000011403 */
[----:B-----5:R-:W-:Y:S02]  /*04f0*/  I2FP.F32.U32 R10, UR8 ;  /* 0x00000008000a7c45 */ /* 0x020fe40008201000 */
[----:B------:R-:W-:Y:S02]  /*0500*/  LEA.HI R11, R11, R2, RZ, 0x2 ;  /* 0x000000020b0b7211 */ /* 0x000fe400078f10ff */
[----:B------:R-:W-:Y:S01]  /*0510*/  LEA.HI R6, R6, R3, RZ, 0x2 ;  /* 0x0000000306067211 */ /* 0x000fe200078f10ff */
[----:B------:R-:W-:Y:S01]  /*0520*/  FMUL R10, R10, UR4 ;  /* 0x000000040a0a7c20 */ /* 0x000fe20008400000 */
[----:B------:R-:W-:Y:S01]  /*0530*/  LOP3.LUT R11, R11, 0xfffffffc, RZ, 0xc0, !PT ;  /* 0xfffffffc0b0b7812 */ /* 0x000fe200078ec0ff */
[----:B------:R-:W-:Y:S01]  /*0540*/  VOTEU.ALL UP0, P0 ;  /* 0x00000000003f7886 */ /* 0x000fe20000000000 */
[----:B------:R-:W-:Y:S01]  /*0550*/  LOP3.LUT R6, R6, 0x3ffffffc, RZ, 0xc0, !PT ;  /* 0x3ffffffc06067812 */ /* 0x000fe200078ec0ff */
[----:B------:R-:W-:Y:S01]  /*0560*/  ULDC UR4, c[0x0][0x154] ;  /* 0x0000550000047ab9 */ /* 0x000fe20000000800 */
[----:B-1----:R-:W-:Y:S01]  /*0570*/  I2FP.F32.U32 R13, R8 ;  /* 0x00000008000d7245 */ /* 0x002fe20000201000 */
[----:B------:R-:W0:Y:S01]  /*0580*/  F2I.U32.TRUNC.NTZ R10, R10 ;  /* 0x0000000a000a7305 */ /* 0x000e22000020f000 */
[----:B------:R-:W-:Y:S01]  /*0590*/  IMAD.IADD R11, R2, 0x1, -R11 ;  /* 0x00000001020b7824 */ /* 0x000fe200078e0a0b */
[----:B------:R-:W1:Y:S01]  /*05a0*/  @!UP0 S2UR UR7, SR_CgaCtaId ;  /* 0x00000000000789c3 */ /* 0x000e620000008800 */
[----:B------:R-:W-:-:S02]  /*05b0*/  IMAD.IADD R6, R3, 0x1, -R6 ;  /* 0x0000000103067824 */ /* 0x000fc400078e0a06 */
[----:B------:R-:W-:Y:S01]  /*05c0*/  FMUL R13, R13, UR4 ;  /* 0x000000040d0d7c20 */ /* 0x000fe20008400000 */
[----:B------:R-:W-:Y:S01]  /*05d0*/  UMOV UR4, 0x20 ;  /* 0x0000002000047882 */ /* 0x000fe20000000000 */
[----:B------:R-:W-:Y:S01]  /*05e0*/  @!UP0 UMOV UR6, 0x400 ;  /* 0x0000040000068882 */ /* 0x000fe20000000000 */
[----:B------:R-:W-:Y:S01]  /*05f0*/  IMAD R6, R6, 0x4, R11 ;  /* 0x0000000406067824 */ /* 0x000fe200078e020b */
[----:B------:R-:W-:-:S04]  /*0600*/  @!UP0 UIADD3 UR4, -UR4, 0x100000, URZ ;  /* 0x0010000004048890 */ /* 0x000fc8000fffe13f */
[----:B------:R-:W-:Y:S02]  /*0610*/  @!UP0 USHF.L.U32 UR5, UR4, 0xb, URZ ;  /* 0x0000000b04058899 */ /* 0x000fe4000800063f */
[----:B------:R-:W-:Y:S01]  /*0620*/  @!UP0 USHF.L.U32 UR4, UR4, 0x1, URZ ;  /* 0x0000000104048899 */ /* 0x000fe2000800063f */
[----:B---3--:R-:W-:Y:S01]  /*0630*/  ISETP.EQ.U32.AND P2, PT, R14, 0x1, PT ;  /* 0x000000010e00780c */ /* 0x008fe20003f42070 */
[----:B------:R-:W3:Y:S01]  /*0640*/  LDC R11, c[0x0][0x148] ;  /* 0x00005200ff0b7b82 */ /* 0x000ee20000000800 */
[----:B------:R-:W5:Y:S01]  /*0650*/  F2I.U32.TRUNC.NTZ R13, R13 ;  /* 0x0000000d000d7305 */ /* 0x000f62000020f000 */
[----:B------:R-:W-:Y:S01]  /*0660*/  LEA.HI R2, R6, R6, RZ, 0x1 ;  /* 0x0000000606027211 */ /* 0x000fe200078f08ff */
[----:B------:R-:W-:Y:S01]  /*0670*/  VOTEU.ALL UP1, P0 ;  /* 0x00000000003f7886 */ /* 0x000fe20000020000 */
[----:B0-----:R-:W-:Y:S02]  /*0680*/  IMAD.MOV R15, RZ, RZ, -R10 ;  /* 0x000000ffff0f7224 */ /* 0x001fe400078e0a0a */
[----:B------:R-:W-:-:S02]  /*0690*/  LOP3.LUT R3, R2, 0xfffffffe, RZ, 0xc0, !PT ;  /* 0xfffffffe02037812 */ /* 0x000fc400078ec0ff */
[----:B------:R-:W-:Y:S01]  /*06a0*/  SHF.R.S32.HI R2, RZ, 0x1f, R7 ;  /* 0x0000001fff027819 */ /* 0x000fe20000011407 */
[----:B--2---:R-:W-:Y:S02]  /*06b0*/  IMAD R10, R12, R15, UR8 ;  /* 0x000000080c0a7e24 */ /* 0x004fe4000f8e020f */
[----:B------:R-:W-:Y:S01]  /*06c0*/  IMAD.IADD R3, R6, 0x1, -R3 ;  /* 0x0000000106037824 */ /* 0x000fe200078e0a03 */
[----:B------:R-:W-:-:S04]  /*06d0*/  LEA.HI R2, R2, R7, RZ, 0x2 ;  /* 0x0000000702027211 */ /* 0x000fc800078f10ff */
[----:B------:R-:W-:Y:S01]  /*06e0*/  ISETP.NE.AND P4, PT, R3, R10, PT ;  /* 0x0000000a0300720c */ /* 0x000fe20003f85270 */
[----:B------:R-:W-:Y:S01]  /*06f0*/  IMAD.SHL.U32 R3, R6, 0x4, RZ ;  /* 0x0000000406037824 */ /* 0x000fe200078e00ff */
[----:B------:R-:W-:Y:S01]  /*0700*/  LOP3.LUT R2, R2, 0xfffffffc, RZ, 0xc0, !PT ;  /* 0xfffffffc02027812 */ /* 0x000fe200078ec0ff */
[----:B-----5:R-:W-:Y:S01]  /*0710*/  IMAD.MOV R20, RZ, RZ, -R13 ;  /* 0x000000ffff147224 */ /* 0x020fe200078e0a0d */
[----:B-1----:R-:W-:Y:S02]  /*0720*/  @!UP0 ULEA UR6, UR7, UR6, 0x18 ;  /* 0x0000000607068291 */ /* 0x002fe4000f8ec03f */
[----:B------:R-:W-:Y:S01]  /*0730*/  LOP3.LUT R3, R6, 0xc, R3, 0x78, !PT ;  /* 0x0000000c06037812 */ /* 0x000fe200078e7803 */
[----:B------:R-:W-:Y:S01]  /*0740*/  IMAD.IADD R7, R7, 0x1, -R2 ;  /* 0x0000000107077824 */ /* 0x000fe200078e0a02 */
[----:B------:R-:W-:Y:S01]  /*0750*/  VOTEU.ALL UP0, P0 ;  /* 0x00000000003f7886 */ /* 0x000fe20000000000 */
[----:B---3--:R-:W-:Y:S01]  /*0760*/  IMAD R13, R11, R20, R8 ;  /* 0x000000140b0d7224 */ /* 0x008fe200078e0208 */
[----:B------:R-:W-:Y:S01]  /*0770*/  LOP3.LUT P0, RZ, R5, 0x7, RZ, 0xc0, !PT ;  /* 0x0000000705ff7812 */ /* 0x000fe2000780c0ff */
[----:B------:R-:W-:Y:S01]  /*0780*/  IMAD.MOV.U32 R6, RZ, RZ, 0x1 ;  /* 0x00000001ff067424 */ /* 0x000fe200078e00ff */
[----:B------:R-:W-:-:S02]  /*0790*/  ISETP.NE.AND P1, PT, R7, 0x3, PT ;  /* 0x000000030700780c */ /* 0x000fc40003f25270 */
[----:B------:R-:W-:Y:S02]  /*07a0*/  @P4 LEA.HI R2, R3, R3, RZ, 0x1 ;  /* 0x0000000303024211 */ /* 0x000fe400078f08ff */
[----:B------:R-:W-:Y:S01]  /*07b0*/  ISETP.EQ.OR P1, PT, R7, RZ, !P1 ;  /* 0x000000ff0700720c */ /* 0x000fe20004f22670 */
[----:B------:R-:W0:Y:S02]  /*07c0*/  FENCE.VIEW.ASYNC.S ;  /* 0x00000000000073c6 */ /* 0x000e240000000000 */
[----:B0-----:R0:W1:Y:S01]  /*07d0*/  @!UP0 SYNCS.EXCH.64 URZ, [UR6+0xa0], UR4 ;  /* 0x0000a004063f85b2 */ /* 0x0010620008000100 */
[----:B------:R-:W-:Y:S02]  /*07e0*/  @P4 SHF.R.S32.HI R2, RZ, 0x1, R2 ;  /* 0x00000001ff024819 */ /* 0x000fe40000011402 */
[----:B------:R-:W-:Y:S02]  /*07f0*/  ISETP.LT.U32.AND P0, PT, R3, 0x2, !P0 ;  /* 0x000000020300780c */ /* 0x000fe40004701070 */
[----:B------:R-:W-:-:S02]  /*0800*/  @P4 ISETP.NE.AND P5, PT, R2, R13, PT ;  /* 0x0000000d0200420c */ /* 0x000fc40003fa5270 */
[----:B------:R-:W-:Y:S02]  /*0810*/  ISETP.EQ.AND P1, PT, R4, RZ, P1 ;  /* 0x000000ff0400720c */ /* 0x000fe40000f22270 */
[----:B------:R-:W-:Y:S02]  /*0820*/  SEL R5, RZ, 0x1, !P0 ;  /* 0x00000001ff057807 */ /* 0x000fe40004000000 */
[----:B------:R-:W-:Y:S02]  /*0830*/  @P4 SEL R6, RZ, 0x1, P5 ;  /* 0x00000001ff064807 */ /* 0x000fe40002800000 */
[----:B------:R-:W-:Y:S02]  /*0840*/  SEL R2, RZ, 0x1, !P1 ;  /* 0x00000001ff027807 */ /* 0x000fe40004800000 */
[----:B------:R-:W-:Y:S01]  /*0850*/  LOP3.LUT R6, R6, R5, RZ, 0xc0, !PT ;  /* 0x0000000506067212 */ /* 0x000fe200078ec0ff */
[----:B------:R0:W2:Y:S01]  /*0860*/  @!UP1 SYNCS.EXCH.64 URZ, [UR6+0xa8], UR4 ;  /* 0x0000a804063f95b2 */ /* 0x0000a20008000100 */
[----:B------:R-:W-:Y:S01]  /*0870*/  SEL R2, R2, 0x2, P6 ;  /* 0x0000000202027807 */ /* 0x000fe20003000000 */
[----:B------:R-:W-:Y:S01]  /*0880*/  NOP ;  /* 0x0000000000007918 */ /* 0x000fe20000000000 */
[----:B------:R-:W-:Y:S05]  /*0890*/  @!P2 BRA `(.L_x_4) ;  /* 0x000000000008a947 */ /* 0x000fea0003800000 */
[----:B-12-4-:R-:W-:Y:S01]  /*08a0*/  UCGABAR_ARV ;  /* 0x00000000000079c7 */ /* 0x016fe20008000000 */
[----:B------:R-:W-:Y:S05]  /*08b0*/  BRA `(.L_x_5) ;  /* 0x0000000000047947 */ /* 0x000fea0003800000 */
.L_x_4:
[----:B-12-4-:R-:W-:Y:S01]  /*08c0*/  NOP ;  /* 0x0000000000007918 */ /* 0x016fe20000000000 */
.L_x_5:
[----:B------:R-:W1:Y:S01]  /*08d0*/  LDC R4, c[0x0][0x65c] ;  /* 0x00019700ff047b82 */ /* 0x000e620000000800 */
[----:B------:R-:W-:Y:S01]  /*08e0*/  IMAD.MOV.U32 R5, RZ, RZ, RZ ;  /* 0x000000ffff057224 */ /* 0x000fe200078e00ff */
[----:B-1----:R-:W-:Y:S01]  /*08f0*/  ISETP.NE.AND P4, PT, R4, 0x1, PT ;  /* 0x000000010400780c */ /* 0x002fe20003f85270 */
[----:B------:R-:W-:-:S12]  /*0900*/  IMAD.U32 R4, RZ, RZ, UR8 ;  /* 0x00000008ff047e24 */ /* 0x000fd8000f8e00ff */
[----:B------:R-:W1:Y:S01]  /*0910*/  @P4 LDC R15, c[0x0][0x10] ;  /* 0x00000400ff0f4b82 */ /* 0x000e620000000800 */
[----:B------:R-:W-:Y:S02]  /*0920*/  @P4 IMAD.MOV.U32 R9, RZ, RZ, RZ ;  /* 0x000000ffff094224 */ /* 0x000fe400078e00ff */
[----:B------:R-:W-:-:S05]  /*0930*/  @P4 IMAD.MOV.U32 R17, RZ, RZ, RZ ;  /* 0x000000ffff114224 */ /* 0x000fca00078e00ff */
[----:B------:R-:W2:Y:S01]  /*0940*/  @!P4 LDC R13, c[0x0][0xc] ;  /* 0x00000300ff0dcb82 */ /* 0x000ea20000000800 */
[----:B-1----:R-:W-:-:S04]  /*0950*/  @P4 IMAD.WIDE.U32 R14, R15, UR8, R8 ;  /* 0x000000080f0e4c25 */ /* 0x002fc8000f8e0008 */
[----:B--2---:R-:W-:-:S04]  /*0960*/  @!P4 IMAD.WIDE.U32 R12, R8, R13, R4 ;  /* 0x0000000d080cc225 */ /* 0x004fc800078e0004 */
[----:B------:R-:W-:Y:S02]  /*0970*/  @P4 IMAD.MOV.U32 R4, RZ, RZ, R14 ;  /* 0x000000ffff044224 */ /* 0x000fe400078e000e */
[----:B------:R-:W-:Y:S02]  /*0980*/  @P4 IMAD.IADD R5, R15, 0x1, R17 ;  /* 0x000000010f054824 */ /* 0x000fe400078e0211 */
[----:B------:R-:W-:Y:S02]  /*0990*/  @!P4 IMAD.MOV.U32 R4, RZ, RZ, R12 ;  /* 0x000000ffff04c224 */ /* 0x000fe400078e000c */
[----:B------:R-:W-:Y:S01]  /*09a0*/  @!P4 IMAD.MOV.U32 R5, RZ, RZ, R13 ;  /* 0x000000ffff05c224 */ /* 0x000fe200078e000d */
[----:B------:R-:W-:Y:S06]  /*09b0*/  @!P2 BRA `(.L_x_6) ;  /* 0x00000000000ca947 */ /* 0x000fec0003800000 */
[----:B------:R-:W-:Y:S01]  /*09c0*/  UCGABAR_WAIT ;  /* 0x0000000000007dc7 */ /* 0x000fe20008000000 */
[----:B------:R-:W-:Y:S01]  /*09d0*/  CCTL.IVALL ;  /* 0x00000000ff00798f */ /* 0x000fe20002000000 */
[----:B------:R-:W-:Y:S05]  /*09e0*/  BRA `(.L_x_7) ;  /* 0x0000000000047947 */ /* 0x000fea0003800000 */
.L_x_6:
[----:B------:R-:W-:Y:S06]  /*09f0*/  BAR.SYNC.DEFER_BLOCKING 0x0 ;  /* 0x0000000000007b1d */ /* 0x000fec0000010000 */
.L_x_7:
[----:B------:R-:W-:Y:S05]  /*0a00*/  @!P3 BRA `(.L_x_8) ;  /* 0x0000004c0054b947 */ /* 0x000fea0003800000 */
[----:B------:R-:W-:-:S13]  /*0a10*/  ISETP.GT.U32.AND P0, PT, R16, 0x1, PT ;  /* 0x000000011000780c */ /* 0x000fda0003f04070 */
[----:B0-----:R-:W-:Y:S05]  /*0a20*/  @P0 EXIT ;  /* 0x000000000000094d */ /* 0x001fea0003800000 */
[----:B------:R-:W-:Y:S01]  /*0a30*/  ULDC.64 UR4, c[0x0][0x650] ;  /* 0x0001940000047ab9 */ /* 0x000fe20000000a00 */
[----:B------:R-:W-:Y:S01]  /*0a40*/  PRMT R14, RZ, 0x7610, R14 ;  /* 0x00007610ff0e7816 */ /* 0x000fe2000000000e */
[----:B------:R-:W-:Y:S01]  /*0a50*/  IMAD.MOV.U32 R71, RZ, RZ, -0x1 ;  /* 0xffffffffff477424 */ /* 0x000fe200078e00ff */
[----:B------:R-:W-:Y:S01]  /*0a60*/  ISETP.GE.U32.AND P0, PT, R4, UR4, PT ;  /* 0x0000000404007c0c */ /* 0x000fe2000bf06070 */
[----:B------:R-:W-:Y:S02]  /*0a70*/  IMAD.MOV.U32 R15, RZ, RZ, -0x1 ;  /* 0xffffffffff0f7424 */ /* 0x000fe400078e00ff */
[----:B------:R-:W-:Y:S01]  /*0a80*/  IMAD.MOV.U32 R73, RZ, RZ, -0x1 ;  /* 0xffffffffff497424 */ /* 0x000fe200078e00ff */
[----:B------:R-:W-:-:S13]  /*0a90*/  ISETP.GE.U32.AND.EX P0, PT, R5, UR5, PT, P0 ;  /* 0x0000000505007c0c */ /* 0x000fda000bf06100 */
[----:B------:R-:W-:Y:S05]  /*0aa0*/  @P0 BRA `(.L_x_9) ;  /* 0x0000000400240947 */ /* 0x000fea0003800000 */
[----:B------:R-:W0:Y:S01]  /*0ab0*/  LDC.64 R22, c[0x0][0x628] ;  /* 0x00018a00ff167b82 */ /* 0x000e220000000a00 */
[----:B------:R-:W-:Y:S02]  /*0ac0*/  IMAD.MOV.U32 R12, RZ, RZ, R4 ;  /* 0x000000ffff0c7224 */ /* 0x000fe400078e0004 */
[----:B------:R-:W-:-:S05]  /*0ad0*/  IMAD.MOV.U32 R13, RZ, RZ, R5 ;  /* 0x000000ffff0d7224 */ /* 0x000fca00078e0005 */
[----:B------:R-:W1:Y:S08]  /*0ae0*/  LDC R18, c[0x0][0x630] ;  /* 0x00018c00ff127b82 */ /* 0x000e700000000800 */
[----:B------:R-:W2:Y:S01]  /*0af0*/  LDC.64 R24, c[0x0][0x620] ;  /* 0x00018800ff187b82 */ /* 0x000ea20000000a00 */
[----:B0-----:R-:W-:-:S04]  /*0b00*/  ISETP.NE.U32.AND P0, PT, R22, RZ, PT ;  /* 0x000000ff1600720c */ /* 0x001fc80003f05070 */
[----:B------:R-:W-:-:S13]  /*0b10*/  ISETP.NE.AND.EX P0, PT, R23, RZ, PT, P0 ;  /* 0x000000ff1700720c */ /* 0x000fda0003f05300 */
[----:B-12---:R-:W-:Y:S05]  /*0b20*/  @!P0 BRA `(.L_x_10) ;  /* 0x0000000000288947 */ /* 0x006fea0003800000 */
[----:B------:R-:W0:Y:S02]  /*0b30*/  LDC R7, c[0x0][0x634] ;  /* 0x00018d00ff077b82 */ /* 0x000e240000000800 */
[----:B0-----:R-:W-:-:S05]  /*0b40*/  IADD3 R7, P0, R4, R7, RZ ;  /* 0x0000000704077210 */ /* 0x001fca0007f1e0ff */
[----:B------:R-:W-:-:S04]  /*0b50*/  IMAD.X R19, RZ, RZ, R5, P0 ;  /* 0x000000ffff137224 */ /* 0x000fc800000e0605 */
[----:B------:R-:W-:-:S04]  /*0b60*/  IMAD.WIDE.U32 R12, R19, R22, RZ ;  /* 0x00000016130c7225 */ /* 0x000fc800078e00ff */
[----:B------:R-:W-:-:S04]  /*0b70*/  IMAD.WIDE.U32 R14, P0, R7, R23, R12 ;  /* 0x00000017070e7225 */ /* 0x000fc8000780000c */
[----:B------:R-:W-:-:S04]  /*0b80*/  IMAD.WIDE.U32 R12, R7, R22, RZ ;  /* 0x00000016070c7225 */ /* 0x000fc800078e00ff */
[----:B------:R-:W-:Y:S01]  /*0b90*/  IMAD.X R17, RZ, RZ, RZ, P0 ;  /* 0x000000ffff117224 */ /* 0x000fe200000e06ff */
[----:B------:R-:W-:Y:S01]  /*0ba0*/  IADD3 RZ, P0, R13, R14, RZ ;  /* 0x0000000e0dff7210 */ /* 0x000fe20007f1e0ff */
[----:B------:R-:W-:-:S04]  /*0bb0*/  IMAD.MOV.U32 R16, RZ, RZ, R15 ;  /* 0x000000ffff107224 */ /* 0x000fc800078e000f */
[----:B------:R-:W-:-:S08]  /*0bc0*/  IMAD.WIDE.U32.X R12, R19, R23, R16, P0 ;  /* 0x00000017130c7225 */ /* 0x000fd000000e0410 */
.L_x_10:
[----:B------:R-:W0:Y:S01]  /*0bd0*/  LDC.64 R28, c[0x0][0x640] ;  /* 0x00019000ff1c7b82 */ /* 0x000e220000000a00 */
[--C-:B------:R-:W-:Y:S01]  /*0be0*/  SHF.R.U64 R73, R12, R18, R13.reuse ;  /* 0x000000120c497219 */ /* 0x100fe2000000120d */
[----:B------:R-:W-:Y:S01]  /*0bf0*/  IMAD R27, R11, R20, R8 ;  /* 0x000000140b1b7224 */ /* 0x000fe200078e0208 */
[----:B------:R-:W-:Y:S01]  /*0c00*/  SHF.R.U32.HI R7, RZ, R18, R13 ;  /* 0x00000012ff077219 */ /* 0x000fe2000001160d */
[----:B------:R-:W-:Y:S01]  /*0c10*/  IMAD.MOV.U32 R23, RZ, RZ, 0x1 ;  /* 0x00000001ff177424 */ /* 0x000fe200078e00ff */
[----:B------:R-:W-:-:S03]  /*0c20*/  IADD3 R9, P0, RZ, -R73, RZ ;  /* 0x80000049ff097210 */ /* 0x000fc60007f1e0ff */
[----:B------:R-:W1:Y:S02]  /*0c30*/  LDC R22, c[0x0][0x618] ;  /* 0x00018600ff167b82 */ /* 0x000e640000000800 */
[----:B------:R-:W-:Y:S02]  /*0c40*/  IMAD.X R7, RZ, RZ, ~R7, P0 ;  /* 0x000000ffff077224 */ /* 0x000fe400000e0e07 */
[----:B------:R-:W-:-:S04]  /*0c50*/  IMAD.WIDE.U32 R12, R9, R24, R4 ;  /* 0x00000018090c7225 */ /* 0x000fc800078e0004 */
[----:B------:R-:W2:Y:S01]  /*0c60*/  LDC R18, c[0x0][0x608] ;  /* 0x00018200ff127b82 */ /* 0x000ea20000000800 */
[----:B------:R-:W-:Y:S02]  /*0c70*/  IMAD R14, R7, R24, RZ ;  /* 0x00000018070e7224 */ /* 0x000fe400078e02ff */
[----:B------:R-:W-:Y:S02]  /*0c80*/  IMAD.MOV.U32 R7, RZ, RZ, -0x1 ;  /* 0xffffffffff077424 */ /* 0x000fe400078e00ff */
[----:B------:R-:W-:-:S03]  /*0c90*/  IMAD R9, R9, R25, R14 ;  /* 0x0000001909097224 */ /* 0x000fc600078e020e */
[----:B------:R-:W3:Y:S01]  /*0ca0*/  LDC R26, c[0x0][0x658] ;  /* 0x00019600ff1a7b82 */ /* 0x000ee20000000800 */
[----:B------:R-:W-:Y:S01]  /*0cb0*/  IMAD.IADD R9, R13, 0x1, R9 ;  /* 0x000000010d097824 */ /* 0x000fe200078e0209 */
[----:B0-----:R-:W-:-:S04]  /*0cc0*/  ISETP.NE.U32.AND P0, PT, R28, RZ, PT ;  /* 0x000000ff1c00720c */ /* 0x001fc80003f05070 */
[----:B------:R-:W-:Y:S02]  /*0cd0*/  ISETP.NE.AND.EX P0, PT, R29, RZ, PT, P0 ;  /* 0x000000ff1d00720c */ /* 0x000fe40003f05300 */
[----:B------:R-:W0:Y:S01]  /*0ce0*/  LDC R24, c[0x0][0x600] ;  /* 0x00018000ff187b82 */ /* 0x000e220000000800 */
[-CC-:B-1----:R-:W-:Y:S02]  /*0cf0*/  SHF.R.U64 R16, R12, R22.reuse, R9.reuse ;  /* 0x000000160c107219 */ /* 0x182fe40000001209 */
[----:B------:R-:W-:-:S05]  /*0d00*/  SHF.R.U32.HI R9, RZ, R22, R9 ;  /* 0x00000016ff097219 */ /* 0x000fca0000011609 */
[----:B------:R-:W1:Y:S01]  /*0d10*/  LDC R19, c[0x0][0x648] ;  /* 0x00019200ff137b82 */ /* 0x000e620000000800 */
[-CC-:B--2---:R-:W-:Y:S02]  /*0d20*/  SHF.R.U64 R22, R16, R18.reuse, R9.reuse ;  /* 0x0000001210167219 */ /* 0x184fe40000001209 */
[----:B------:R-:W-:-:S05]  /*0d30*/  SHF.R.U32.HI R9, RZ, R18, R9 ;  /* 0x00000012ff097219 */ /* 0x000fca0000011609 */
[----:B------:R-:W2:Y:S01]  /*0d40*/  LDC R21, c[0x0][0x638] ;  /* 0x00018e00ff157b82 */ /* 0x000ea20000000800 */
[-CC-:B---3--:R-:W-:Y:S02]  /*0d50*/  SHF.R.U64 R18, R22, R26.reuse, R9.reuse ;  /* 0x0000001a16127219 */ /* 0x188fe40000001209 */
[-C--:B------:R-:W-:Y:S02]  /*0d60*/  SHF.L.U32 R7, R7, R26.reuse, RZ ;  /* 0x0000001a07077219 */ /* 0x080fe400000006ff */
[----:B------:R-:W-:Y:S01]  /*0d70*/  SHF.R.U32.HI R9, RZ, R26, R9 ;  /* 0x0000001aff097219 */ /* 0x000fe20000011609 */
[----:B------:R-:W-:Y:S01]  /*0d80*/  IMAD.MOV.U32 R8, RZ, RZ, R18 ;  /* 0x000000ffff087224 */ /* 0x000fe200078e0012 */
[----:B------:R-:W-:Y:S01]  /*0d90*/  LOP3.LUT R11, RZ, R7, RZ, 0x33, !PT ;  /* 0x00000007ff0b7212 */ /* 0x000fe200078e33ff */
[----:B------:R-:W3:Y:S01]  /*0da0*/  LDC R25, c[0x0][0x610] ;  /* 0x00018400ff197b82 */ /* 0x000ee20000000800 */
[----:B------:R-:W-:Y:S05]  /*0db0*/  @!P0 BRA `(.L_x_11) ;  /* 0x0000000000288947 */ /* 0x000fea0003800000 */
[----:B------:R-:W4:Y:S02]  /*0dc0*/  LDC R7, c[0x0][0x64c] ;  /* 0x00019300ff077b82 */ /* 0x000f240000000800 */
[----:B----4-:R-:W-:-:S05]  /*0dd0*/  IADD3 R7, P0, R18, R7, RZ ;  /* 0x0000000712077210 */ /* 0x010fca0007f1e0ff */
        /* <DEDUP_REMOVED lines=8> */
.L_x_11:
[----:B-1----:R-:W-:Y:S01]  /*0e60*/  SHF.R.U64 R9, R8, R19, R9 ;  /* 0x0000001308097219 */ /* 0x002fe20000001209 */
[----:B------:R-:W-:Y:S01]  /*0e70*/  IMAD.MOV.U32 R14, RZ, RZ, 0x1 ;  /* 0x00000001ff0e7424 */ /* 0x000fe200078e00ff */
[----:B------:R-:W-:Y:S01]  /*0e80*/  LOP3.LUT R8, R22, R11, RZ, 0xc0, !PT ;  /* 0x0000000b16087212 */ /* 0x000fe200078ec0ff */
[----:B0-----:R-:W-:Y:S01]  /*0e90*/  VIADD R11, R24, 0xffffffff ;  /* 0xffffffff180b7836 */ /* 0x001fe20000000000 */
[----:B------:R-:W-:Y:S01]  /*0ea0*/  SHF.L.U32 R7, R23, R26, RZ ;  /* 0x0000001a17077219 */ /* 0x000fe200000006ff */
[----:B------:R-:W-:Y:S01]  /*0eb0*/  IMAD.MOV R12, RZ, RZ, -R9 ;  /* 0x000000ffff0c7224 */ /* 0x000fe200078e0a09 */
[----:B------:R-:W-:Y:S02]  /*0ec0*/  SEL R10, R10, R27, !P4 ;  /* 0x0000001b0a0a7207 */ /* 0x000fe40006000000 */
[----:B------:R-:W-:Y:S01]  /*0ed0*/  LOP3.LUT R11, R16, R11, RZ, 0xc0, !PT ;  /* 0x0000000b100b7212 */ /* 0x000fe200078ec0ff */
[----:B------:R-:W-:Y:S02]  /*0ee0*/  IMAD R9, R7, R9, R8 ;  /* 0x0000000907097224 */ /* 0x000fe400078e0208 */
[----:B--2---:R-:W-:-:S02]  /*0ef0*/  IMAD R7, R12, R21, R18 ;  /* 0x000000150c077224 */ /* 0x004fc400078e0212 */
[----:B---3--:R-:W-:Y:S02]  /*0f00*/  IMAD R10, R9, R25, R10 ;  /* 0x00000019090a7224 */ /* 0x008fe400078e020a */
[----:B------:R-:W-:-:S05]  /*0f10*/  IMAD R7, R7, R24, R11 ;  /* 0x0000001807077224 */ /* 0x000fca00078e020b */
[----:B------:R-:W-:Y:S02]  /*0f20*/  SEL R15, R7, R10, !P4 ;  /* 0x0000000a070f7207 */ /* 0x000fe40006000000 */
[----:B------:R-:W-:-:S07]  /*0f30*/  SEL R71, R10, R7, !P4 ;  /* 0x000000070a477207 */ /* 0x000fce0006000000 */
.L_x_9:
[----:B------:R-:W-:-:S08]  /*0f40*/  NOP ;  /* 0x0000000000007918 */ /* 0x000fd00000000000 */
[----:B------:R-:W0:Y:S02]  /*0f50*/  USETMAXREG.TRY_ALLOC.CTAPOOL UP0, 0xe8 ;  /* 0x000000e8000079c8 */ /* 0x000e240008000600 */
[----:B0-----:R-:W-:-:S13]  /*0f60*/  PLOP3.LUT P0, PT, PT, PT, UP0, 0x80, 0x0 ;  /* 0x000000000000781c */ /* 0x001fda0003f0f008 */
[----:B------:R-:W-:Y:S05]  /*0f70*/  @!P0 BRA `(.L_x_9) ;  /* 0xfffffffc00f08947 */ /* 0x000fea000383ffff */
[----:B------:R-:W-:Y:S01]  /*0f80*/  ULDC.64 UR4, c[0x0][0x598] ;  /* 0x0001660000047ab9 */ /* 0x000fe20000000a00 */
[----:B------:R-:W-:Y:S01]  /*0f90*/  ULDC.64 UR16, c[0x0][0x208] ;  /* 0x0000820000107ab9 */ /* 0x000fe20000000a00 */
[----:B------:R-:W-:-:S04]  /*0fa0*/  ISETP.NE.U32.AND P0, PT, RZ, UR4, PT ;  /* 0x00000004ff007c0c */ /* 0x000fc8000bf05070 */
[----:B------:R-:W-:-:S13]  /*0fb0*/  ISETP.NE.AND.EX P0, PT, RZ, UR5, PT, P0 ;  /* 0x00000005ff007c0c */ /* 0x000fda000bf05300 */
[----:B------:R-:W-:Y:S05]  /*0fc0*/  @!P0 BRA `(.L_x_12) ;  /* 0x00000000001c8947 */ /* 0x000fea0003800000 */
[----:B------:R-:W0:Y:S02]  /*0fd0*/  LDC.64 R8, c[0x0][0x598] ;  /* 0x00016600ff087b82 */ /* 0x000e240000000a00 */
[----:B0-----:R-:W2:Y:S02]  /*0fe0*/  LDG.E.64 R8, desc[UR16][R8.64] ;  /* 0x0000001008087981 */ /* 0x001ea4000c1e1b00 */
[----:B--2---:R-:W-:-:S04]  /*0ff0*/  ISETP.NE.U32.AND P0, PT, R8, RZ, PT ;  /* 0x000000ff0800720c */ /* 0x004fc80003f05070 */
[----:B------:R-:W-:-:S13]  /*1000*/  ISETP.NE.AND.EX P0, PT, R9, RZ, PT, P0 ;  /* 0x000000ff0900720c */ /* 0x000fda0003f05300 */
[----:B------:R-:W-:Y:S05]  /*1010*/  @!P0 BRA `(.L_x_12) ;  /* 0x0000000000088947 */ /* 0x000fea0003800000 */
[----:B------:R0:W5:Y:S01]  /*1020*/  LD.E R7, desc[UR16][R8.64] ;  /* 0x0000001008077980 */ /* 0x000162000c101900 */
[----:B------:R-:W-:Y:S05]  /*1030*/  BRA `(.L_x_13) ;  /* 0x0000000000207947 */ /* 0x000fea0003800000 */
.L_x_12:
[----:B------:R-:W-:Y:S02]  /*1040*/  ULDC.64 UR4, c[0x0][0x588] ;  /* 0x0001620000047ab9 */ /* 0x000fe40000000a00 */
[----:B------:R-:W-:-:S04]  /*1050*/  ISETP.NE.U32.AND P0, PT, RZ, UR4, PT ;  /* 0x00000004ff007c0c */ /* 0x000fc8000bf05070 */
[----:B------:R-:W-:-:S13]  /*1060*/  ISETP.NE.AND.EX P0, PT, RZ, UR5, PT, P0 ;  /* 0x00000005ff007c0c */ /* 0x000fda000bf05300 */
[----:B------:R-:W-:Y:S05]  /*1070*/  @!P0 BRA `(.L_x_14) ;  /* 0x00000000000c8947 */ /* 0x000fea0003800000 */
[----:B------:R-:W0:Y:S02]  /*1080*/  LDC.64 R8, c[0x0][0x588] ;  /* 0x00016200ff087b82 */ /* 0x000e240000000a00 */
[----:B0-----:R1:W5:Y:S01]  /*1090*/  LDG.E R7, desc[UR16][R8.64] ;  /* 0x0000001008077981 */ /* 0x001362000c1e1900 */
[----:B------:R-:W-:Y:S05]  /*10a0*/  BRA `(.L_x_13) ;  /* 0x0000000000047947 */ /* 0x000fea0003800000 */
.L_x_14:
[----:B------:R-:W2:Y:S02]  /*10b0*/  LDC R7, c[0x0][0x580] ;  /* 0x00016000ff077b82 */ /* 0x000ea40000000800 */
.L_x_13:
[----:B------:R-:W-:Y:S02]  /*10c0*/  ULDC.64 UR4, c[0x0][0x5a0] ;  /* 0x0001680000047ab9 */ /* 0x000fe40000000a00 */
[----:B------:R-:W-:-:S04]  /*10d0*/  ISETP.NE.U32.AND P0, PT, RZ, UR4, PT ;  /* 0x00000004ff007c0c */ /* 0x000fc8000bf05070 */
[----:B------:R-:W-:-:S13]  /*10e0*/  ISETP.NE.AND.EX P0, PT, RZ, UR5, PT, P0 ;  /* 0x00000005ff007c0c */ /* 0x000fda000bf05300 */
[----:B------:R-:W-:Y:S05]  /*10f0*/  @!P0 BRA `(.L_x_15) ;  /* 0x00000000001c8947 */ /* 0x000fea0003800000 */
[----:B01----:R-:W0:Y:S02]  /*1100*/  LDC.64 R8, c[0x0][0x5a0] ;  /* 0x00016800ff087b82 */ /* 0x003e240000000a00 */
[----:B0-----:R-:W3:Y:S02]  /*1110*/  LDG.E.64 R8, desc[UR16][R8.64] ;  /* 0x0000001008087981 */ /* 0x001ee4000c1e1b00 */
[----:B---3--:R-:W-:-:S04]  /*1120*/  ISETP.NE.U32.AND P0, PT, R8, RZ, PT ;  /* 0x000000ff0800720c */ /* 0x008fc80003f05070 */
[----:B------:R-:W-:-:S13]  /*1130*/  ISETP.NE.AND.EX P0, PT, R9, RZ, PT, P0 ;  /* 0x000000ff0900720c */ /* 0x000fda0003f05300 */
[----:B------:R-:W-:Y:S05]  /*1140*/  @!P0 BRA `(.L_x_15) ;  /* 0x0000000000088947 */ /* 0x000fea0003800000 */
[----:B------:R0:W5:Y:S01]  /*1150*/  LD.E R12, desc[UR16][R8.64] ;  /* 0x00000010080c7980 */ /* 0x000162000c101900 */
[----:B------:R-:W-:Y:S05]  /*1160*/  BRA `(.L_x_16) ;  /* 0x0000000000207947 */ /* 0x000fea0003800000 */
.L_x_15:
[----:B------:R-:W-:Y:S02]  /*1170*/  ULDC.64 UR4, c[0x0][0x590] ;  /* 0x0001640000047ab9 */ /* 0x000fe40000000a00 */
[----:B------:R-:W-:-:S04]  /*1180*/  ISETP.NE.U32.AND P0, PT, RZ, UR4, PT ;  /* 0x00000004ff007c0c */ /* 0x000fc8000bf05070 */
[----:B------:R-:W-:-:S13]  /*1190*/  ISETP.NE.AND.EX P0, PT, RZ, UR5, PT, P0 ;  /* 0x00000005ff007c0c */ /* 0x000fda000bf05300 */
[----:B------:R-:W-:Y:S05]  /*11a0*/  @!P0 BRA `(.L_x_17) ;  /* 0x00000000000c8947 */ /* 0x000fea0003800000 */
[----:B------:R-:W3:Y:S02]  /*11b0*/  LDC.64 R12, c[0x0][0x590] ;  /* 0x00016400ff0c7b82 */ /* 0x000ee40000000a00 */
[----:B---3--:R3:W5:Y:S01]  /*11c0*/  LDG.E R12, desc[UR16][R12.64] ;  /* 0x000000100c0c7981 */ /* 0x008762000c1e1900 */
[----:B------:R-:W-:Y:S05]  /*11d0*/  BRA `(.L_x_16) ;  /* 0x0000000000047947 */ /* 0x000fea0003800000 */
.L_x_17:
[----:B------:R-:W4:Y:S02]  /*11e0*/  LDC R12, c[0x0][0x584] ;  /* 0x00016100ff0c7b82 */ /* 0x000f240000000800 */
.L_x_16:
[----:B------:R-:W-:-:S13]  /*11f0*/  LOP3.LUT P0, RZ, R14, 0xff, RZ, 0xc0, !PT ;  /* 0x000000ff0eff7812 */ /* 0x000fda000780c0ff */
[----:B------:R-:W-:Y:S05]  /*1200*/  @!P0 EXIT ;  /* 0x000000000000894d */ /* 0x000fea0003800000 */
[----:B------:R-:W-:Y:S01]  /*1210*/  ULDC UR4, c[0x0][0x28c] ;  /* 0x0000a30000047ab9 */ /* 0x000fe20000000800 */
[----:B------:R-:W-:Y:S01]  /*1220*/  LOP3.LUT R81, R2, 0x1, RZ, 0xfc, !PT ;  /* 0x0000000102517812 */ /* 0x000fe200078efcff */
[----:B------:R-:W-:-:S04]  /*1230*/  UIADD3 UR4, UR4, 0x7f, URZ ;  /* 0x0000007f04047890 */ /* 0x000fc8000fffe03f */
[----:B------:R-:W-:-:S04]  /*1240*/  USHF.R.S32.HI UR5, URZ, 0x1f, UR4 ;  /* 0x0000001f3f057899 */ /* 0x000fc80008011404 */
[----:B------:R-:W-:-:S03]  /*1250*/  ULEA.HI UR5, UR5, UR4, URZ, 0x7 ;  /* 0x0000000405057291 */ /* 0x000fc6000f8f383f */
[----:B------:R-:W-:Y:S01]  /*1260*/  UMOV UR4, URZ ;  /* 0x0000003f00047c82 */ /* 0x000fe20008000000 */
[----:B------:R-:W-:-:S03]  /*1270*/  USHF.R.S32.HI UR9, URZ, 0x7, UR5 ;  /* 0x000000073f097899 */ /* 0x000fc60008011405 */
[----:B------:R-:W-:-:S09]  /*1280*/  UMOV UR5, URZ ;  /* 0x0000003f00057c82 */ /* 0x000fd20008000000 */
.L_x_108:
[----:B01----:R-:W-:Y:S01]  /*1290*/  LOP3.LUT R8, R0, 0x80, RZ, 0xc0, !PT ;  /* 0x0000008000087812 */ /* 0x003fe200078ec0ff */
[----:B------:R-:W0:Y:S01]  /*12a0*/  S2UR UR13, SR_CgaCtaId ;  /* 0x00000000000d79c3 */ /* 0x000e220000008800 */
[----:B------:R-:W-:Y:S01]  /*12b0*/  UMOV UR12, 0x400 ;  /* 0x00000400000c7882 */ /* 0x000fe20000000000 */
[----:B------:R-:W-:Y:S01]  /*12c0*/  UMOV UR6, URZ ;  /* 0x0000003f00067c82 */ /* 0x000fe20008000000 */
[----:B------:R-:W-:Y:S01]  /*12d0*/  SHF.R.U32.HI R8, RZ, 0x7, R8 ;  /* 0x00000007ff087819 */ /* 0x000fe20000011608 */
[----:B------:R-:W-:Y:S01]  /*12e0*/  UMOV UR7, URZ ;  /* 0x0000003f00077c82 */ /* 0x000fe20008000000 */
[----:B------:R-:W-:Y:S01]  /*12f0*/  UMOV UR18, UR5 ;  /* 0x0000000500127c82 */ /* 0x000fe20008000000 */
[----:B------:R-:W-:Y:S01]  /*1300*/  CS2R R16, SRZ ;  /* 0x0000000000107805 */ /* 0x000fe2000001ff00 */
[----:B---3--:R-:W-:Y:S01]  /*1310*/  IMAD.MOV.U32 R13, RZ, RZ, RZ ;  /* 0x000000ffff0d7224 */ /* 0x008fe200078e00ff */
[----:B------:R-:W1:Y:S01]  /*1320*/  LDC R9, c[0x0][0x28c] ;  /* 0x0000a300ff097b82 */ /* 0x000e620000000800 */
[----:B------:R-:W3:Y:S01]  /*1330*/  SHFL.IDX PT, R8, R8, RZ, 0x1f ;  /* 0x00001fff08087589 */ /* 0x000ee200000e0000 */
[----:B------:R-:W-:-:S02]  /*1340*/  CS2R R18, SRZ ;  /* 0x0000000000127805 */ /* 0x000fc4000001ff00 */
[----:B------:R-:W-:Y:S02]  /*1350*/  CS2R R20, SRZ ;  /* 0x0000000000147805 */ /* 0x000fe4000001ff00 */
[----:B------:R-:W-:Y:S02]  /*1360*/  CS2R R22, SRZ ;  /* 0x0000000000167805 */ /* 0x000fe4000001ff00 */
[----:B------:R-:W-:Y:S02]  /*1370*/  CS2R R56, SRZ ;  /* 0x0000000000387805 */ /* 0x000fe4000001ff00 */
[----:B------:R-:W-:Y:S02]  /*1380*/  CS2R R58, SRZ ;  /* 0x00000000003a7805 */ /* 0x000fe4000001ff00 */
[----:B------:R-:W-:Y:S02]  /*1390*/  CS2R R60, SRZ ;  /* 0x00000000003c7805 */ /* 0x000fe4000001ff00 */
[----:B------:R-:W-:-:S02]  /*13a0*/  CS2R R62, SRZ ;  /* 0x00000000003e7805 */ /* 0x000fc4000001ff00 */
[----:B------:R-:W-:Y:S02]  /*13b0*/  CS2R R64, SRZ ;  /* 0x0000000000407805 */ /* 0x000fe4000001ff00 */
[----:B------:R-:W-:Y:S02]  /*13c0*/  CS2R R66, SRZ ;  /* 0x0000000000427805 */ /* 0x000fe4000001ff00 */
[----:B------:R-:W-:Y:S01]  /*13d0*/  CS2R R68, SRZ ;  /* 0x0000000000447805 */ /* 0x000fe2000001ff00 */
[----:B------:R-:W-:Y:S01]  /*13e0*/  IMAD.MOV.U32 R70, RZ, RZ, RZ ;  /* 0x000000ffff467224 */ /* 0x000fe200078e00ff */
[----:B------:R-:W-:Y:S01]  /*13f0*/  CS2R R74, SRZ ;  /* 0x00000000004a7805 */ /* 0x000fe2000001ff00 */
[----:B------:R-:W-:Y:S01]  /*1400*/  IMAD.MOV.U32 R72, RZ, RZ, RZ ;  /* 0x000000ffff487224 */ /* 0x000fe200078e00ff */
[----:B------:R-:W-:Y:S02]  /*1410*/  CS2R R76, SRZ ;  /* 0x00000000004c7805 */ /* 0x000fe4000001ff00 */
[----:B------:R-:W-:Y:S01]  /*1420*/  CS2R R78, SRZ ;  /* 0x00000000004e7805 */ /* 0x000fe2000001ff00 */
[----:B------:R-:W-:Y:S01]  /*1430*/  IMAD.MOV.U32 R80, RZ, RZ, RZ ;  /* 0x000000ffff507224 */ /* 0x000fe200078e00ff */
[----:B----4-:R-:W-:Y:S01]  /*1440*/  CS2R R24, SRZ ;  /* 0x0000000000187805 */ /* 0x010fe2000001ff00 */
[----:B------:R-:W-:Y:S01]  /*1450*/  IMAD.U32 R14, RZ, RZ, UR4 ;  /* 0x00000004ff0e7e24 */ /* 0x000fe2000f8e00ff */
[----:B------:R-:W-:-:S02]  /*1460*/  CS2R R26, SRZ ;  /* 0x00000000001a7805 */ /* 0x000fc4000001ff00 */
[----:B------:R-:W-:Y:S02]  /*1470*/  CS2R R28, SRZ ;  /* 0x00000000001c7805 */ /* 0x000fe4000001ff00 */
[----:B------:R-:W-:Y:S02]  /*1480*/  CS2R R30, SRZ ;  /* 0x00000000001e7805 */ /* 0x000fe4000001ff00 */
[----:B------:R-:W-:Y:S02]  /*1490*/  CS2R R32, SRZ ;  /* 0x0000000000207805 */ /* 0x000fe4000001ff00 */
[----:B-1----:R-:W-:Y:S02]  /*14a0*/  ISETP.GE.AND P0, PT, R9, 0x1, PT ;  /* 0x000000010900780c */ /* 0x002fe40003f06270 */
[----:B------:R-:W-:Y:S02]  /*14b0*/  CS2R R34, SRZ ;  /* 0x0000000000227805 */ /* 0x000fe4000001ff00 */
[----:B---3--:R-:W-:-:S02]  /*14c0*/  R2UR UR8, R8 ;  /* 0x00000000080872ca */ /* 0x008fc400000e0000 */
        /* <DEDUP_REMOVED lines=8> */
[----:B------:R-:W-:Y:S02]  /*1550*/  CS2R R52, SRZ ;  /* 0x0000000000347805 */ /* 0x000fe4000001ff00 */
[----:B------:R-:W-:Y:S01]  /*1560*/  CS2R R54, SRZ ;  /* 0x0000000000367805 */ /* 0x000fe2000001ff00 */
[----:B------:R-:W-:-:S04]  /*1570*/  ULEA.HI UR10, UR8, UR8, URZ, 0x1 ;  /* 0x00000008080a7291 */ /* 0x000fc8000f8f083f */
[----:B------:R-:W-:Y:S02]  /*1580*/  ULOP3.LUT UR11, UR10, 0x7fffe, URZ, 0xc0, !UPT ;  /* 0x0007fffe0a0b7892 */ /* 0x000fe4000f8ec03f */
[----:B0-----:R-:W-:Y:S02]  /*1590*/  ULEA UR10, UR13, UR12, 0x18 ;  /* 0x0000000c0d0a7291 */ /* 0x001fe4000f8ec03f */
[----:B------:R-:W-:-:S03]  /*15a0*/  UIADD3 UR11, UR8, -UR11, URZ ;  /* 0x8000000b080b7290 */ /* 0x000fc6000fffe03f */
[----:B------:R-:W-:Y:S01]  /*15b0*/  UMOV UR8, URZ ;  /* 0x0000003f00087c82 */ /* 0x000fe20008000000 */
[----:B------:R-:W-:-:S04]  /*15c0*/  ULEA UR11, UR11, UR10, 0xd ;  /* 0x0000000a0b0b7291 */ /* 0x000fc8000f8e683f */
[----:B------:R-:W-:-:S04]  /*15d0*/  UIADD3 UR11, UR11, 0x180, URZ ;  /* 0x000001800b0b7890 */ /* 0x000fc8000fffe03f */
[----:B------:R-:W-:-:S04]  /*15e0*/  USHF.R.U32.HI UR11, URZ, 0x4, UR11 ;  /* 0x000000043f0b7899 */ /* 0x000fc8000801160b */
[----:B------:R-:W-:Y:S01]  /*15f0*/  ULOP3.LUT UR11, UR11, 0x3fff, URZ, 0xc0, !UPT ;  /* 0x00003fff0b0b7892 */ /* 0x000fe2000f8ec03f */
[----:B------:R-:W-:Y:S11]  /*1600*/  @!P0 BRA `(.L_x_18) ;  /* 0x0000000400a48947 */ /* 0x000ff60003800000 */
[----:B------:R-:W-:-:S13]  /*1610*/  ISETP.NE.AND P1, PT, R81, 0x3, PT ;  /* 0x000000035100780c */ /* 0x000fda0003f25270 */
[----:B------:R-:W-:Y:S05]  /*1620*/  @!P1 BRA `(.L_x_19) ;  /* 0x0000000000049947 */ /* 0x000fea0003800000 */
[----:B------:R-:W-:Y:S01]  /*1630*/  BPT.TRAP 0x1 ;  /* 0x000000040000795c */ /* 0x000fe20000300000 */
.L_x_19:
[----:B------:R-:W-:Y:S01]  /*1640*/  ULEA UR6, UR5, UR10, 0x3 ;  /* 0x0000000a05067291 */ /* 0x000fe2000f8e183f */
[----:B------:R-:W-:-:S05]  /*1650*/  IMAD.U32 R8, RZ, RZ, UR4 ;  /* 0x00000004ff087e24 */ /* 0x000fca000f8e00ff */
[----:B------:R-:W-:-:S04]  /*1660*/  SHF.L.U32 R8, R8, 0x1f, RZ ;  /* 0x0000001f08087819 */ /* 0x000fc800000006ff */
[----:B------:R0:W1:Y:S01]  /*1670*/  SYNCS.PHASECHK.TRANS64.TRYWAIT P0, [UR6], R8 ;  /* 0x00000008ff0075a7 */ /* 0x0000620008000146 */
[----:B------:R-:W-:Y:S05]  /*1680*/  @!P1 BRA `(.L_x_20) ;  /* 0x0000000000049947 */ /* 0x000fea0003800000 */
[----:B------:R-:W-:Y:S01]  /*1690*/  BPT.TRAP 0x1 ;  /* 0x000000040000795c */ /* 0x000fe20000300000 */
.L_x_20:
[----:B-1----:R-:W-:Y:S05]  /*16a0*/  @P0 BRA `(.L_x_21) ;  /* 0x0000000000080947 */ /* 0x002fea0003800000 */
[----:B------:R-:W1:Y:S02]  /*16b0*/  SYNCS.PHASECHK.TRANS64.TRYWAIT P0, [UR6], R8 ;  /* 0x00000008ff0075a7 */ /* 0x000e640008000146 */
[----:B-1----:R-:W-:Y:S05]  /*16c0*/  @!P0 BRA `(.L_x_22) ;  /* 0x00000058003c8947 */ /* 0x002fea0003800000 */
.L_x_21:
[----:B------:R-:W-:Y:S01]  /*16d0*/  UIADD3 UR6, UR10, 0x24180, URZ ;  /* 0x000241800a067890 */ /* 0x000fe2000fffe03f */
[----:B------:R-:W-:Y:S01]  /*16e0*/  WARPGROUP.ARRIVE ;  /* 0x00000000000079c5 */ /* 0x000fe20000000000 */
[----:B------:R-:W-:Y:S01]  /*16f0*/  ULOP3.LUT UR8, UR11, 0x10000, URZ, 0xfc, !UPT ;  /* 0x000100000b087892 */ /* 0x000fe2000f8efc3f */
[----:B------:R-:W-:Y:S01]  /*1700*/  CS2R R16, SRZ ;  /* 0x0000000000107805 */ /* 0x000fe2000001ff00 */
[----:B------:R-:W-:Y:S01]  /*1710*/  USHF.R.U32.HI UR6, URZ, 0x4, UR6 ;  /* 0x000000043f067899 */ /* 0x000fe20008011606 */
[----:B------:R-:W-:Y:S01]  /*1720*/  IMAD.MOV.U32 R13, RZ, RZ, RZ ;  /* 0x000000ffff0d7224 */ /* 0x000fe200078e00ff */
[----:B------:R-:W-:Y:S01]  /*1730*/  UMOV UR13, 0x40000040 ;  /* 0x40000040000d7882 */ /* 0x000fe20000000000 */
[----:B------:R-:W-:Y:S01]  /*1740*/  UMOV UR15, 0x40000040 ;  /* 0x40000040000f7882 */ /* 0x000fe20000000000 */
[----:B------:R-:W-:Y:S01]  /*1750*/  ULOP3.LUT UR6, UR6, 0x3fff, URZ, 0xc0, !UPT ;  /* 0x00003fff06067892 */ /* 0x000fe2000f8ec03f */
[----:B------:R-:W-:Y:S02]  /*1760*/  CS2R R18, SRZ ;  /* 0x0000000000127805 */ /* 0x000fe4000001ff00 */
[----:B------:R-:W-:-:S02]  /*1770*/  CS2R R20, SRZ ;  /* 0x0000000000147805 */ /* 0x000fc4000001ff00 */
[----:B------:R-:W-:Y:S01]  /*1780*/  CS2R R22, SRZ ;  /* 0x0000000000167805 */ /* 0x000fe2000001ff00 */
[----:B------:R-:W-:Y:S01]  /*1790*/  ULOP3.LUT UR7, UR6, 0x10000, URZ, 0xfc, !UPT ;  /* 0x0001000006077892 */ /* 0x000fe2000f8efc3f */
[----:B------:R-:W-:Y:S01]  /*17a0*/  CS2R R56, SRZ ;  /* 0x0000000000387805 */ /* 0x000fe2000001ff00 */
[----:B------:R-:W-:Y:S01]  /*17b0*/  ULEA UR6, UR5, UR8, 0xa ;  /* 0x0000000805067291 */ /* 0x000fe2000f8e503f */
[----:B------:R-:W-:Y:S01]  /*17c0*/  CS2R R58, SRZ ;  /* 0x00000000003a7805 */ /* 0x000fe2000001ff00 */
[----:B------:R-:W-:Y:S01]  /*17d0*/  ULEA UR7, UR5, UR7, 0x9 ;  /* 0x0000000705077291 */ /* 0x000fe2000f8e483f */
[----:B------:R-:W-:Y:S02]  /*17e0*/  CS2R R60, SRZ ;  /* 0x00000000003c7805 */ /* 0x000fe4000001ff00 */
[----:B------:R-:W-:Y:S02]  /*17f0*/  CS2R R62, SRZ ;  /* 0x00000000003e7805 */ /* 0x000fe4000001ff00 */
[----:B------:R-:W-:-:S02]  /*1800*/  CS2R R64, SRZ ;  /* 0x0000000000407805 */ /* 0x000fc4000001ff00 */
[----:B------:R-:W-:Y:S01]  /*1810*/  CS2R R66, SRZ ;  /* 0x0000000000427805 */ /* 0x000fe2000001ff00 */
[----:B------:R-:W-:Y:S01]  /*1820*/  UMOV UR12, UR6 ;  /* 0x00000006000c7c82 */ /* 0x000fe20008000000 */
[----:B------:R-:W-:Y:S01]  /*1830*/  CS2R R68, SRZ ;  /* 0x0000000000447805 */ /* 0x000fe2000001ff00 */
[----:B------:R-:W-:Y:S01]  /*1840*/  UMOV UR14, UR7 ;  /* 0x00000007000e7c82 */ /* 0x000fe20008000000 */
[----:B------:R-:W-:Y:S01]  /*1850*/  IMAD.MOV.U32 R70, RZ, RZ, RZ ;  /* 0x000000ffff467224 */ /* 0x000fe200078e00ff */
[----:B------:R-:W-:Y:S01]  /*1860*/  QGMMA.64x64x32.F32.E4M3.E4M3 R24, gdesc[UR12], RZ, !UPT ;  /* 0x00e000000c1879f3 */ /* 0x000fe2000c7008ff */
[----:B------:R-:W-:Y:S01]  /*1870*/  UIADD3 UR12, UR6, 0x2, URZ ;  /* 0x00000002060c7890 */ /* 0x000fe2000fffe03f */
[----:B------:R-:W-:Y:S01]  /*1880*/  IMAD.MOV.U32 R72, RZ, RZ, RZ ;  /* 0x000000ffff487224 */ /* 0x000fe200078e00ff */
[----:B------:R-:W-:Y:S01]  /*1890*/  UIADD3 UR14, UR7, 0x2, URZ ;  /* 0x00000002070e7890 */ /* 0x000fe2000fffe03f */
[----:B------:R-:W-:Y:S01]  /*18a0*/  CS2R R74, SRZ ;  /* 0x00000000004a7805 */ /* 0x000fe2000001ff00 */
[----:B------:R-:W-:Y:S01]  /*18b0*/  UMOV UR13, 0x40000040 ;  /* 0x40000040000d7882 */ /* 0x000fe20000000000 */
[----:B------:R-:W-:Y:S01]  /*18c0*/  UMOV UR15, 0x40000040 ;  /* 0x40000040000f7882 */ /* 0x000fe20000000000 */
[----:B------:R-:W-:-:S02]  /*18d0*/  CS2R R76, SRZ ;  /* 0x00000000004c7805 */ /* 0x000fc4000001ff00 */
[----:B------:R-:W-:Y:S01]  /*18e0*/  CS2R R78, SRZ ;  /* 0x00000000004e7805 */ /* 0x000fe2000001ff00 */
[----:B------:R-:W-:Y:S02]  /*18f0*/  IMAD.MOV.U32 R80, RZ, RZ, RZ ;  /* 0x000000ffff507224 */ /* 0x000fe400078e00ff */
[----:B------:R-:W-:Y:S01]  /*1900*/  QGMMA.64x64x32.F32.E4M3.E4M3 R24, gdesc[UR12], R24 ;  /* 0x00e000000c1879f3 */ /* 0x000fe20008700818 */
[----:B------:R-:W-:Y:S02]  /*1910*/  UIADD3 UR12, UR6, 0x4, URZ ;  /* 0x00000004060c7890 */ /* 0x000fe4000fffe03f */
[----:B------:R-:W-:Y:S01]  /*1920*/  UIADD3 UR14, UR7, 0x4, URZ ;  /* 0x00000004070e7890 */ /* 0x000fe2000fffe03f */
[----:B------:R-:W-:Y:S01]  /*1930*/  UMOV UR13, 0x40000040 ;  /* 0x40000040000d7882 */ /* 0x000fe20000000000 */
[----:B------:R-:W-:-:S07]  /*1940*/  UMOV UR15, 0x40000040 ;  /* 0x40000040000f7882 */ /* 0x000fce0000000000 */
[----:B------:R-:W-:Y:S01]  /*1950*/  QGMMA.64x64x32.F32.E4M3.E4M3 R24, gdesc[UR12], R24 ;  /* 0x00e000000c1879f3 */ /* 0x000fe20008700818 */
[----:B------:R-:W-:Y:S02]  /*1960*/  UIADD3 UR14, UR7, 0x6, URZ ;  /* 0x00000006070e7890 */ /* 0x000fe4000fffe03f */
[----:B------:R-:W-:Y:S01]  /*1970*/  UIADD3 UR12, UR6, 0x6, URZ ;  /* 0x00000006060c7890 */ /* 0x000fe2000fffe03f */
[----:B------:R-:W-:Y:S01]  /*1980*/  ULDC UR7, c[0x0][0x50c] ;  /* 0x0001430000077ab9 */ /* 0x000fe20000000800 */
[----:B------:R-:W-:Y:S01]  /*1990*/  UMOV UR13, 0x40000040 ;  /* 0x40000040000d7882 */ /* 0x000fe20000000000 */
[----:B------:R-:W-:Y:S01]  /*19a0*/  UISETP.NE.AND UP0, UPT, UR7, 0x4, UPT ;  /* 0x000000040700788c */ /* 0x000fe2000bf05270 */
[----:B------:R-:W-:Y:S01]  /*19b0*/  UMOV UR15, 0x40000040 ;  /* 0x40000040000f7882 */ /* 0x000fe20000000000 */
[----:B------:R-:W-:Y:S02]  /*19c0*/  UMOV UR6, 0x4 ;  /* 0x0000000400067882 */ /* 0x000fe40000000000 */
[----:B------:R-:W-:-:S06]  /*19d0*/  USEL UR7, URZ, 0x1, UP0 ;  /* 0x000000013f077887 */ /* 0x000fcc0008000000 */
[----:B------:R-:W-:Y:S01]  /*19e0*/  ISETP.NE.AND P0, PT, RZ, UR7, PT ;  /* 0x00000007ff007c0c */ /* 0x000fe2000bf05270 */
[----:B------:R-:W-:-:S12]  /*19f0*/  QGMMA.64x64x32.F32.E4M3.E4M3 R24, gdesc[UR12], R24, gsb0 ;  /* 0x00e000000c1879f3 */ /* 0x000fd80008000818 */
[----:B------:R-:W-:Y:S05]  /*1a00*/  @!P0 BRA `(.L_x_23) ;  /* 0x0000000000888947 */ /* 0x000fea0003800000 */
[----:B------:R-:W-:Y:S02]  /*1a10*/  WARPGROUP.DEPBAR.LE gsb0, 0x0 ;  /* 0x00008000000079c5 */ /* 0x000fe40000010000 */
[----:B------:R-:W-:-:S01]  /*1a20*/  FADD R79, RZ, R24 ;  /* 0x00000018ff4f7221 */ /* 0x000fc20000000000 */
[----:B------:R-:W-:Y:S01]  /*1a30*/  FADD R80, RZ, R25 ;  /* 0x00000019ff507221 */ /* 0x000fe20000000000 */
        /* <DEDUP_REMOVED lines=30> */
[----:B------:R-:W-:-:S06]  /*1c20*/  UMOV UR6, URZ ;  /* 0x0000003f00067c82 */ /* 0x000fcc0008000000 */
.L_x_23:
[----:B------:R-:W-:-:S04]  /*1c30*/  UIADD3 UR18, UR5, 0x1, URZ ;  /* 0x0000000105127890 */ /* 0x000fc8000fffe03f */
[----:B------:R-:W-:-:S04]  /*1c40*/  UISETP.NE.AND UP0, UPT, UR18, 0x9, UPT ;  /* 0x000000091200788c */ /* 0x000fc8000bf05270 */
[----:B------:R-:W-:Y:S02]  /*1c50*/  USEL UR8, URZ, 0x1, UP0 ;  /* 0x000000013f087887 */ /* 0x000fe40008000000 */
[----:B------:R-:W-:Y:S02]  /*1c60*/  USEL UR18, UR18, URZ, UP0 ;  /* 0x0000003f12127287 */ /* 0x000fe40008000000 */
[----:B------:R-:W-:-:S06]  /*1c70*/  ULOP3.LUT UR8, UR4, UR8, URZ, 0x3c, !UPT ;  /* 0x0000000804087292 */ /* 0x000fcc000f8e3c3f */
[----:B------:R-:W-:Y:S01]  /*1c80*/  IMAD.U32 R14, RZ, RZ, UR8 ;  /* 0x00000008ff0e7e24 */ /* 0x000fe2000f8e00ff */
[----:B------:R-:W-:-:S06]  /*1c90*/  UMOV UR8, 0x1 ;  /* 0x0000000100087882 */ /* 0x000fcc0000000000 */
.L_x_18:
[----:B------:R-:W-:-:S04]  /*1ca0*/  UISETP.LT.AND UP0, UPT, UR9, 0x1, UPT ;  /* 0x000000010900788c */ /* 0x000fc8000bf01270 */
[----:B------:R-:W-:-:S04]  /*1cb0*/  USEL UR12, UR9, 0x1, UP0 ;  /* 0x00000001090c7887 */ /* 0x000fc80008000000 */
[----:B------:R-:W-:-:S04]  /*1cc0*/  UIADD3 UR12, UR9, -UR12, URZ ;  /* 0x8000000c090c7290 */ /* 0x000fc8000fffe03f */
[----:B------:R-:W-:-:S06]  /*1cd0*/  UISETP.GE.AND UP0, UPT, UR12, 0x1, UPT ;  /* 0x000000010c00788c */ /* 0x000fcc000bf06270 */
[----:B------:R-:W-:-:S13]  /*1ce0*/  PLOP3.LUT P0, PT, PT, PT, UP0, 0x80, 0x0 ;  /* 0x000000000000781c */ /* 0x000fda0003f0f008 */
[----:B------:R-:W-:Y:S05]  /*1cf0*/  @!P0 BRA `(.L_x_24) ;  /* 0x0000000400b88947 */ /* 0x000fea0003800000 */
[----:B01----:R-:W-:Y:S01]  /*1d00*/  IMAD.U32 R8, RZ, RZ, UR12 ;  /* 0x0000000cff087e24 */ /* 0x003fe2000f8e00ff */
[----:B------:R-:W-:Y:S01]  /*1d10*/  ULDC UR19, c[0x0][0x50c] ;  /* 0x0001430000137ab9 */ /* 0x000fe20000000800 */
[----:B------:R-:W-:-:S07]  /*1d20*/  IMAD.U32 R9, RZ, RZ, UR5 ;  /* 0x00000005ff097e24 */ /* 0x000fce000f8e00ff */
.L_x_32:
[----:B------:R-:W-:-:S13]  /*1d30*/  ISETP.NE.AND P1, PT, R81, 0x3, PT ;  /* 0x000000035100780c */ /* 0x000fda0003f25270 */
[----:B------:R-:W-:Y:S05]  /*1d40*/  @!P1 BRA `(.L_x_25) ;  /* 0x0000000000049947 */ /* 0x000fea0003800000 */
[----:B------:R-:W-:Y:S01]  /*1d50*/  BPT.TRAP 0x1 ;  /* 0x000000040000795c */ /* 0x000fe20000300000 */
.L_x_25:
[----:B------:R-:W0:Y:S01]  /*1d60*/  S2UR UR12, SR_CgaCtaId ;  /* 0x00000000000c79c3 */ /* 0x000e220000008800 */
[----:B------:R-:W-:Y:S01]  /*1d70*/  UMOV UR10, 0x400 ;  /* 0x00000400000a7882 */ /* 0x000fe20000000000 */
[----:B------:R-:W-:Y:S01]  /*1d80*/  SHF.L.U32 R10, R14, 0x1f, RZ ;  /* 0x0000001f0e0a7819 */ /* 0x000fe200000006ff */
[----:B0-----:R-:W-:-:S04]  /*1d90*/  ULEA UR10, UR12, UR10, 0x18 ;  /* 0x0000000a0c0a7291 */ /* 0x001fc8000f8ec03f */
[----:B------:R-:W-:-:S09]  /*1da0*/  ULEA UR12, UR18, UR10, 0x3 ;  /* 0x0000000a120c7291 */ /* 0x000fd2000f8e183f */
[----:B------:R0:W1:Y:S01]  /*1db0*/  SYNCS.PHASECHK.TRANS64.TRYWAIT P0, [UR12], R10 ;  /* 0x0000000aff0075a7 */ /* 0x000062000800014c */
[----:B------:R-:W-:Y:S05]  /*1dc0*/  @!P1 BRA `(.L_x_26) ;  /* 0x0000000000049947 */ /* 0x000fea0003800000 */
[----:B------:R-:W-:Y:S01]  /*1dd0*/  BPT.TRAP 0x1 ;  /* 0x000000040000795c */ /* 0x000fe20000300000 */
.L_x_26:
[----:B-1----:R-:W-:Y:S05]  /*1de0*/  @P0 BRA `(.L_x_27) ;  /* 0x0000000000080947 */ /* 0x002fea0003800000 */
[----:B------:R-:W1:Y:S02]  /*1df0*/  SYNCS.PHASECHK.TRANS64.TRYWAIT P0, [UR12], R10 ;  /* 0x0000000aff0075a7 */ /* 0x000e64000800014c */
[----:B-1----:R-:W-:Y:S05]  /*1e00*/  @!P0 BRA `(.L_x_28) ;  /* 0x0000005000848947 */ /* 0x002fea0003800000 */
.L_x_27:
[----:B------:R-:W-:Y:S01]  /*1e10*/  UIADD3 UR12, UR10, 0x24180, URZ ;  /* 0x000241800a0c7890 */ /* 0x000fe2000fffe03f */
[----:B------:R-:W-:Y:S01]  /*1e20*/  WARPGROUP.ARRIVE ;  /* 0x00000000000079c5 */ /* 0x000fe20000000000 */
[----:B------:R-:W-:Y:S02]  /*1e30*/  UISETP.NE.AND UP0, UPT, UR7, URZ, UPT ;  /* 0x0000003f0700728c */ /* 0x000fe4000bf05270 */
[----:B------:R-:W-:Y:S02]  /*1e40*/  USHF.R.U32.HI UR12, URZ, 0x4, UR12 ;  /* 0x000000043f0c7899 */ /* 0x000fe4000801160c */
[----:B------:R-:W-:Y:S02]  /*1e50*/  USEL UR8, UR8, URZ, !UP0 ;  /* 0x0000003f08087287 */ /* 0x000fe4000c000000 */
[----:B------:R-:W-:Y:S02]  /*1e60*/  ULOP3.LUT UR12, UR12, 0x3fff, URZ, 0xc0, !UPT ;  /* 0x00003fff0c0c7892 */ /* 0x000fe4000f8ec03f */
[----:B------:R-:W-:-:S02]  /*1e70*/  UISETP.NE.U32.AND UP0, UPT, UR8, URZ, UPT ;  /* 0x0000003f0800728c */ /* 0x000fc4000bf05070 */
[----:B------:R-:W-:Y:S02]  /*1e80*/  ULOP3.LUT UR7, UR11, 0x10000, URZ, 0xfc, !UPT ;  /* 0x000100000b077892 */ /* 0x000fe4000f8efc3f */
[----:B------:R-:W-:Y:S02]  /*1e90*/  ULOP3.LUT UR8, UR12, 0x10000, URZ, 0xfc, !UPT ;  /* 0x000100000c087892 */ /* 0x000fe4000f8efc3f */
[----:B------:R-:W-:Y:S02]  /*1ea0*/  ULEA UR7, UR18, UR7, 0xa ;  /* 0x0000000712077291 */ /* 0x000fe4000f8e503f */
[----:B------:R-:W-:Y:S01]  /*1eb0*/  ULEA UR8, UR18, UR8, 0x9 ;  /* 0x0000000812087291 */ /* 0x000fe2000f8e483f */
[----:B------:R-:W-:Y:S01]  /*1ec0*/  UMOV UR13, 0x40000040 ;  /* 0x40000040000d7882 */ /* 0x000fe20000000000 */
[----:B------:R-:W-:Y:S01]  /*1ed0*/  UMOV UR15, 0x40000040 ;  /* 0x40000040000f7882 */ /* 0x000fe20000000000 */
[----:B------:R-:W-:Y:S02]  /*1ee0*/  UIADD3 UR6, UR6, 0x4, URZ ;  /* 0x0000000406067890 */ /* 0x000fe4000fffe03f */
[----:B------:R-:W-:-:S02]  /*1ef0*/  UMOV UR12, UR7 ;  /* 0x00000007000c7c82 */ /* 0x000fc40008000000 */
[----:B------:R-:W-:Y:S02]  /*1f00*/  UMOV UR14, UR8 ;  /* 0x00000008000e7c82 */ /* 0x000fe40008000000 */
[----:B------:R-:W-:Y:S01]  /*1f10*/  QGMMA.64x64x32.F32.E4M3.E4M3 R24, gdesc[UR12], R24, UP0 ;  /* 0x00e000000c1879f3 */ /* 0x000fe2000bf00818 */
[----:B------:R-:W-:Y:S02]  /*1f20*/  UIADD3 UR12, UR7, 0x2, URZ ;  /* 0x00000002070c7890 */ /* 0x000fe4000fffe03f */
[----:B------:R-:W-:Y:S01]  /*1f30*/  UIADD3 UR14, UR8, 0x2, URZ ;  /* 0x00000002080e7890 */ /* 0x000fe2000fffe03f */
[----:B------:R-:W-:Y:S01]  /*1f40*/  UMOV UR13, 0x40000040 ;  /* 0x40000040000d7882 */ /* 0x000fe20000000000 */
[----:B------:R-:W-:Y:S01]  /*1f50*/  UMOV UR15, 0x40000040 ;  /* 0x40000040000f7882 */ /* 0x000fe20000000000 */
[----:B------:R-:W-:-:S06]  /*1f60*/  UISETP.NE.AND UP0, UPT, UR6, UR19, UPT ;  /* 0x000000130600728c */ /* 0x000fcc000bf05270 */
        /* <DEDUP_REMOVED lines=8> */
[----:B------:R-:W-:Y:S01]  /*1ff0*/  UMOV UR13, 0x40000040 ;  /* 0x40000040000d7882 */ /* 0x000fe20000000000 */
[----:B------:R-:W-:Y:S01]  /*2000*/  UMOV UR15, 0x40000040 ;  /* 0x40000040000f7882 */ /* 0x000fe20000000000 */
[----:B------:R-:W-:-:S06]  /*2010*/  USEL UR7, URZ, 0x1, UP0 ;  /* 0x000000013f077887 */ /* 0x000fcc0008000000 */
[----:B------:R-:W-:Y:S01]  /*2020*/  ISETP.NE.AND P0, PT, RZ, UR7, PT ;  /* 0x00000007ff007c0c */ /* 0x000fe2000bf05270 */
[----:B------:R-:W-:Y:S03]  /*2030*/  QGMMA.64x64x32.F32.E4M3.E4M3 R24, gdesc[UR12], R24, gsb0 ;  /* 0x00e000000c1879f3 */ /* 0x000fe60008000818 */
[----:B------:R-:W-:-:S09]  /*2040*/  WARPGROUP.DEPBAR.LE gsb0, 0x1 ;  /* 0x00008000000079c5 */ /* 0x000fd20000010100 */
[----:B------:R-:W-:Y:S05]  /*2050*/  @!P0 BRA `(.L_x_29) ;  /* 0x0000000000888947 */ /* 0x000fea0003800000 */
[----:B------:R-:W-:Y:S02]  /*2060*/  WARPGROUP.DEPBAR.LE gsb0, 0x0 ;  /* 0x00008000000079c5 */ /* 0x000fe40000010000 */
[----:B------:R-:W-:-:S01]  /*2070*/  FADD R79, R24, R79 ;  /* 0x0000004f184f7221 */ /* 0x000fc20000000000 */
[----:B------:R-:W-:Y:S01]  /*2080*/  FADD R80, R25, R80 ;  /* 0x0000005019507221 */ /* 0x000fe20000000000 */
        /* <DEDUP_REMOVED lines=30> */
[----:B------:R-:W-:-:S06]  /*2270*/  UMOV UR6, URZ ;  /* 0x0000003f00067c82 */ /* 0x000fcc0008000000 */
.L_x_29:
[----:B------:R-:W-:Y:S05]  /*2280*/  @!P1 BRA `(.L_x_30) ;  /* 0x0000000000049947 */ /* 0x000fea0003800000 */
[----:B------:R-:W-:Y:S01]  /*2290*/  BPT.TRAP 0x1 ;  /* 0x000000040000795c */ /* 0x000fe20000300000 */
.L_x_30:
[----:B------:R-:W-:-:S13]  /*22a0*/  ISETP.NE.AND P0, PT, R6, RZ, PT ;  /* 0x000000ff0600720c */ /* 0x000fda0003f05270 */
[----:B01----:R-:W-:-:S05]  /*22b0*/  @P0 LEA R10, R9, UR10, 0x3 ;  /* 0x0000000a090a0c11 */ /* 0x003fca000f8e18ff */
[----:B------:R-:W-:-:S05]  /*22c0*/  @P0 VIADD R10, R10, 0x48 ;  /* 0x000000480a0a0836 */ /* 0x000fca0000000000 */
[----:B------:R-:W-:-:S04]  /*22d0*/  @P0 PRMT R10, R3, 0x654, R10 ;  /* 0x00000654030a0816 */ /* 0x000fc8000000000a */
[----:B------:R0:W-:Y:S01]  /*22e0*/  @P0 SYNCS.ARRIVE.TRANS64.RED.A1T0 RZ, [R10+URZ], RZ ;  /* 0x000000ff0aff09a7 */ /* 0x0001e2000810043f */
[----:B------:R-:W-:-:S13]  /*22f0*/  ISETP.GT.U32.AND P0, PT, R2, 0x1, PT ;  /* 0x000000010200780c */ /* 0x000fda0003f04070 */
[----:B0-----:R-:W-:Y:S05]  /*2300*/  @P0 BRA `(.L_x_31) ;  /* 0x0000000000040947 */ /* 0x001fea0003800000 */
[----:B------:R-:W-:Y:S01]  /*2310*/  BPT.TRAP 0x1 ;  /* 0x000000040000795c */ /* 0x000fe20000300000 */
.L_x_31:
[----:B------:R-:W-:Y:S01]  /*2320*/  UIADD3 UR18, UR18, 0x1, URZ ;  /* 0x0000000112127890 */ /* 0x000fe2000fffe03f */
[C---:B------:R-:W-:Y:S01]  /*2330*/  ISETP.GT.AND P1, PT, R8.reuse, 0x1, PT ;  /* 0x000000010800780c */ /* 0x040fe20003f24270 */
[----:B------:R-:W-:Y:S02]  /*2340*/  VIADD R9, R9, 0x1 ;  /* 0x0000000109097836 */ /* 0x000fe40000000000 */
[----:B------:R-:W-:Y:S01]  /*2350*/  UISETP.NE.AND UP0, UPT, UR18, 0x9, UPT ;  /* 0x000000091200788c */ /* 0x000fe2000bf05270 */
[----:B------:R-:W-:Y:S02]  /*2360*/  VIADD R8, R8, 0xffffffff ;  /* 0xffffffff08087836 */ /* 0x000fe40000000000 */
[C---:B------:R-:W-:Y:S01]  /*2370*/  ISETP.NE.AND P0, PT, R9.reuse, 0x9, PT ;  /* 0x000000090900780c */ /* 0x040fe20003f05270 */
[----:B------:R-:W-:Y:S02]  /*2380*/  USEL UR8, URZ, 0x1, UP0 ;  /* 0x000000013f087887 */ /* 0x000fe40008000000 */
[----:B------:R-:W-:Y:S01]  /*2390*/  USEL UR18, UR18, URZ, UP0 ;  /* 0x0000003f12127287 */ /* 0x000fe20008000000 */
[----:B------:R-:W-:-:S03]  /*23a0*/  SEL R9, R9, RZ, P0 ;  /* 0x000000ff09097207 */ /* 0x000fc60000000000 */
[----:B------:R-:W-:Y:S01]  /*23b0*/  LOP3.LUT R14, R14, UR8, RZ, 0x3c, !PT ;  /* 0x000000080e0e7c12 */ /* 0x000fe2000f8e3cff */
[----:B------:R-:W-:Y:S01]  /*23c0*/  UMOV UR8, 0x1 ;  /* 0x0000000100087882 */ /* 0x000fe20000000000 */
[----:B------:R-:W-:Y:S06]  /*23d0*/  @P1 BRA `(.L_x_32) ;  /* 0xfffffff800541947 */ /* 0x000fec000383ffff */
.L_x_24:
[----:B------:R-:W-:Y:S01]  /*23e0*/  UISETP.NE.AND UP0, UPT, UR6, URZ, UPT ;  /* 0x0000003f0600728c */ /* 0x000fe2000bf05270 */
[----:B01----:R-:W0:Y:S03]  /*23f0*/  LDC R8, c[0x0][0x28c] ;  /* 0x0000a300ff087b82 */ /* 0x003e260000000800 */
[----:B------:R-:W-:-:S06]  /*2400*/  USEL UR6, URZ, 0x1, !UP0 ;  /* 0x000000013f067887 */ /* 0x000fcc000c000000 */
[----:B------:R-:W-:Y:S02]  /*2410*/  ISETP.NE.AND P0, PT, RZ, UR6, PT ;  /* 0x00000006ff007c0c */ /* 0x000fe4000bf05270 */
[----:B0-----:R-:W-:-:S11]  /*2420*/  ISETP.GE.AND P1, PT, R8, 0x1, PT ;  /* 0x000000010800780c */ /* 0x001fd60003f26270 */
[----:B------:R-:W-:Y:S05]  /*2430*/  @!P0 BRA `(.L_x_33) ;  /* 0x0000000000848947 */ /* 0x000fea0003800000 */
[----:B------:R-:W-:Y:S02]  /*2440*/  WARPGROUP.DEPBAR.LE gsb0, 0x0 ;  /* 0x00008000000079c5 */ /* 0x000fe40000010000 */
[----:B------:R-:W-:Y:S01]  /*2450*/  FADD R79, R24, R79 ;  /* 0x0000004f184f7221 */ /* 0x000fe20000000000 */
        /* <DEDUP_REMOVED lines=30> */
[----:B------:R-:W-:-:S07]  /*2640*/  FADD R16, R16, R55 ;  /* 0x0000003710107221 */ /* 0x000fce0000000000 */
.L_x_33:
[----:B------:R-:W-:Y:S02]  /*2650*/  WARPGROUP.DEPBAR.LE gsb0, 0x0 ;  /* 0x00008000000079c5 */ /* 0x000fe40000010000 */
[----:B------:R-:W-:Y:S05]  /*2660*/  @!P1 BRA `(.L_x_34) ;  /* 0x0000000000549947 */ /* 0x000fea0003800000 */
[----:B------:R-:W-:-:S13]  /*2670*/  ISETP.NE.AND P0, PT, R81, 0x3, PT ;  /* 0x000000035100780c */ /* 0x000fda0003f05270 */
[----:B------:R-:W-:Y:S05]  /*2680*/  @!P0 BRA `(.L_x_35) ;  /* 0x0000000000048947 */ /* 0x000fea0003800000 */
[----:B------:R-:W-:Y:S01]  /*2690*/  BPT.TRAP 0x1 ;  /* 0x000000040000795c */ /* 0x000fe20000300000 */
.L_x_35:
[----:B------:R-:W-:Y:S01]  /*26a0*/  ISETP.NE.AND P0, PT, R6, RZ, PT ;  /* 0x000000ff0600720c */ /* 0x000fe20003f05270 */
[----:B------:R-:W-:Y:S01]  /*26b0*/  BSSY B0, `(.L_x_36) ;  /* 0x000000e000007945 */ /* 0x000fe20003800000 */
[----:B------:R-:W-:-:S11]  /*26c0*/  ISETP.GT.U32.AND P1, PT, R2, 0x1, PT ;  /* 0x000000010200780c */ /* 0x000fd60003f24070 */
[----:B------:R-:W-:Y:S05]  /*26d0*/  @!P0 BRA `(.L_x_37) ;  /* 0x00000000002c8947 */ /* 0x000fea0003800000 */
[----:B------:R-:W-:-:S04]  /*26e0*/  UISETP.LT.AND UP0, UPT, UR9, 0x1, UPT ;  /* 0x000000010900788c */ /* 0x000fc8000bf01270 */
[----:B------:R-:W-:-:S04]  /*26f0*/  USEL UR8, UR9, 0x1, UP0 ;  /* 0x0000000109087887 */ /* 0x000fc80008000000 */
[----:B------:R-:W-:-:S04]  /*2700*/  UIADD3 UR8, UR5, UR9, -UR8 ;  /* 0x0000000905087290 */ /* 0x000fc8000fffe808 */
[----:B------:R-:W-:-:S04]  /*2710*/  UIMAD.WIDE.U32 UR6, UR8, 0x38e38e39, URZ ;  /* 0x38e38e39080678a5 */ /* 0x000fc8000f8e003f */
[----:B------:R-:W-:-:S04]  /*2720*/  USHF.R.U32.HI UR6, URZ, 0x1, UR7 ;  /* 0x000000013f067899 */ /* 0x000fc80008011607 */
[----:B------:R-:W-:-:S04]  /*2730*/  UIMAD UR8, UR6, -0x9, UR8 ;  /* 0xfffffff7060878a4 */ /* 0x000fc8000f8e0208 */
[----:B------:R-:W-:-:S04]  /*2740*/  ULEA UR8, UR8, UR10, 0x3 ;  /* 0x0000000a08087291 */ /* 0x000fc8000f8e183f */
[----:B------:R-:W-:-:S06]  /*2750*/  UIADD3 UR8, UR8, 0x48, URZ ;  /* 0x0000004808087890 */ /* 0x000fcc000fffe03f */
[----:B------:R-:W-:-:S05]  /*2760*/  IMAD.U32 R8, RZ, RZ, UR8 ;  /* 0x00000008ff087e24 */ /* 0x000fca000f8e00ff */
[----:B------:R-:W-:-:S04]  /*2770*/  PRMT R8, R3, 0x654, R8 ;  /* 0x0000065403087816 */ /* 0x000fc80000000008 */
[----:B------:R0:W-:Y:S03]  /*2780*/  SYNCS.ARRIVE.TRANS64.RED.A1T0 RZ, [R8+URZ], RZ ;  /* 0x000000ff08ff79a7 */ /* 0x0001e6000810043f */
.L_x_37:
[----:B------:R-:W-:Y:S05]  /*2790*/  BSYNC B0 ;  /* 0x0000000000007941 */ /* 0x000fea0003800000 */
.L_x_36:
[----:B------:R-:W-:Y:S05]  /*27a0*/  @P1 BRA `(.L_x_34) ;  /* 0x0000000000041947 */ /* 0x000fea0003800000 */
[----:B------:R-:W-:Y:S01]  /*27b0*/  BPT.TRAP 0x1 ;  /* 0x000000040000795c */ /* 0x000fe20000300000 */
.L_x_34:
[----:B------:R-:W1:Y:S01]  /*27c0*/  LDC R24, c[0x0][0x288] ;  /* 0x0000a200ff187b82 */ /* 0x000e620000000800 */
[C---:B------:R-:W-:Y:S01]  /*27d0*/  LOP3.LUT R14, R0.reuse, 0x3, RZ, 0xc0, !PT ;  /* 0x00000003000e7812 */ /* 0x040fe200078ec0ff */
[----:B------:R-:W-:Y:S01]  /*27e0*/  IMAD.SHL.U32 R25, R15, 0x40, RZ ;  /* 0x000000400f197824 */ /* 0x000fe200078e00ff */
[--C-:B0-----:R-:W-:Y:S01]  /*27f0*/  SHF.R.U32.HI R8, RZ, 0x2, R0.reuse ;  /* 0x00000002ff087819 */ /* 0x101fe20000011600 */
[----:B------:R-:W-:Y:S01]  /*2800*/  UIADD3 UR5, UR9, UR5, URZ ;  /* 0x0000000509057290 */ /* 0x000fe2000fffe03f */
[----:B------:R-:W-:Y:S01]  /*2810*/  LOP3.LUT R10, R0, 0x60, RZ, 0xc0, !PT ;  /* 0x00000060000a7812 */ /* 0x000fe200078ec0ff */
[----:B------:R-:W-:Y:S01]  /*2820*/  ULDC UR12, c[0x0][0x284] ;  /* 0x0000a100000c7ab9 */ /* 0x000fe20000000800 */
[----:B------:R-:W-:Y:S01]  /*2830*/  SHF.R.U32.HI R11, RZ, 0x7, R0 ;  /* 0x00000007ff0b7819 */ /* 0x000fe20000011600 */
[----:B------:R-:W-:Y:S01]  /*2840*/  UISETP.GT.U32.AND UP0, UPT, UR5, 0x8, UPT ;  /* 0x000000080500788c */ /* 0x000fe2000bf04070 */
[----:B------:R-:W-:Y:S01]  /*2850*/  LOP3.LUT R9, R8, 0x7, RZ, 0xc0, !PT ;  /* 0x0000000708097812 */ /* 0x000fe200078ec0ff */
[----:B------:R-:W-:Y:S01]  /*2860*/  UISETP.GE.U32.AND UP1, UPT, UR9, 0x9, UPT ;  /* 0x000000090900788c */ /* 0x000fe2000bf26070 */
[----:B------:R-:W-:Y:S01]  /*2870*/  SHF.R.U32.HI R10, RZ, 0x1, R10 ;  /* 0x00000001ff0a7819 */ /* 0x000fe2000001160a */
[----:B------:R-:W-:Y:S01]  /*2880*/  UISETP.LT.U32.AND UP0, UPT, UR9, 0x9, UP0 ;  /* 0x000000090900788c */ /* 0x000fe20008701070 */
[----:B------:R-:W-:Y:S01]  /*2890*/  LOP3.LUT R8, R11, 0x1, RZ, 0xc0, !PT ;  /* 0x000000010b087812 */ /* 0x000fe200078ec0ff */
[----:B------:R-:W-:Y:S01]  /*28a0*/  ULDC.64 UR10, c[0x0][0x5d0] ;  /* 0x00017400000a7ab9 */ /* 0x000fe20000000a00 */
[----:B------:R-:W-:Y:S01]  /*28b0*/  IADD3 R27, RZ, -R10, -R9 ;  /* 0x8000000aff1b7210 */ /* 0x000fe20007ffe809 */
[----:B------:R-:W-:Y:S01]  /*28c0*/  UIMAD.WIDE.U32 UR6, UR5, 0x38e38e39, URZ ;  /* 0x38e38e39050678a5 */ /* 0x000fe2000f8e003f */
[----:B------:R-:W-:Y:S01]  /*28d0*/  SHF.R.S32.HI R32, RZ, 0x1f, R73 ;  /* 0x0000001fff207819 */ /* 0x000fe20000011449 */
[----:B------:R-:W-:Y:S01]  /*28e0*/  USEL UR8, URZ, 0x1, !UP0 ;  /* 0x000000013f087887 */ /* 0x000fe2000c000000 */
[C---:B------:R-:W-:Y:S01]  /*28f0*/  IMAD.SHL.U32 R26, R8.reuse, 0x40, RZ ;  /* 0x00000040081a7824 */ /* 0x040fe200078e00ff */
[----:B------:R-:W-:Y:S01]  /*2900*/  USHF.R.U32.HI UR6, URZ, 0x1, UR7 ;  /* 0x000000013f067899 */ /* 0x000fe20008011607 */
[----:B------:R-:W-:Y:S01]  /*2910*/  IMAD R27, R8, -0x40, R27 ;  /* 0xffffffc0081b7824 */ /* 0x000fe200078e021b */
[----:B------:R-:W-:Y:S01]  /*2920*/  ULOP3.LUT UR4, UR4, UR8, URZ, 0x3c, !UPT ;  /* 0x0000000804047292 */ /* 0x000fe2000f8e3c3f */
[----:B------:R-:W-:Y:S01]  /*2930*/  IMAD R8, R32, UR10, RZ ;  /* 0x0000000a20087c24 */ /* 0x000fe2000f8e02ff */
[----:B-1----:R-:W-:Y:S01]  /*2940*/  ISETP.GE.AND P0, PT, R25, R24, PT ;  /* 0x000000181900720c */ /* 0x002fe20003f06270 */
[----:B------:R-:W-:Y:S01]  /*2950*/  IMAD R28, R14, -0x2, R24 ;  /* 0xfffffffe0e1c7824 */ /* 0x000fe200078e0218 */
[----:B------:R-:W-:Y:S01]  /*2960*/  LOP3.LUT R11, R26, 0x40, R9, 0xe2, !PT ;  /* 0x000000401a0b7812 */ /* 0x000fe200078ee209 */
[C---:B------:R-:W-:Y:S01]  /*2970*/  IMAD.SHL.U32 R24, R71.reuse, 0x80, RZ ;  /* 0x0000008047187824 */ /* 0x040fe200078e00ff */
[----:B------:R-:W-:Y:S01]  /*2980*/  UIMAD UR5, UR6, -0x9, UR5 ;  /* 0xfffffff7060578a4 */ /* 0x000fe2000f8e0205 */
[----:B------:R-:W-:Y:S01]  /*2990*/  IMAD.SHL.U32 R14, R0, 0x2, RZ ;  /* 0x00000002000e7824 */ /* 0x000fe200078e00ff */
[----:B------:R-:W-:Y:S01]  /*29a0*/  @UP1 ULOP3.LUT UR4, UR4, 0x1, UR6, 0x78, !UPT ;  /* 0x0000000104041892 */ /* 0x000fe2000f8e7806 */
[----:B------:R-:W-:Y:S01]  /*29b0*/  IMAD.WIDE R30, R71, 0x80, RZ ;  /* 0x00000080471e7825 */ /* 0x000fe200078e02ff */
[----:B------:R-:W-:-:S02]  /*29c0*/  ISETP.GE.OR P0, PT, R24, UR12, P0 ;  /* 0x0000000c18007c0c */ /* 0x000fc40008706670 */
[----:B------:R-:W-:Y:S01]  /*29d0*/  LOP3.LUT R14, R25, 0x6, R14, 0xf8, !PT ;  /* 0x00000006190e7812 */ /* 0x000fe200078ef80e */
[C---:B------:R-:W-:Y:S01]  /*29e0*/  IMAD R29, R73.reuse, UR11, R8 ;  /* 0x0000000b491d7c24 */ /* 0x040fe2000f8e0208 */
[----:B------:R-:W-:Y:S01]  /*29f0*/  IADD3 R27, -R24, UR12, R27 ;  /* 0x0000000c181b7c10 */ /* 0x000fe2000fffe11b */
[----:B------:R-:W-:Y:S01]  /*2a00*/  IMAD.IADD R28, R28, 0x1, -R25 ;  /* 0x000000011c1c7824 */ /* 0x000fe200078e0a19 */
[----:B------:R-:W-:Y:S01]  /*2a10*/  SHF.R.S32.HI R15, RZ, 0x1f, R14 ;  /* 0x0000001fff0f7819 */ /* 0x000fe2000001140e */
[----:B------:R-:W-:Y:S01]  /*2a20*/  IMAD.MOV.U32 R26, RZ, RZ, -0x1 ;  /* 0xffffffffff1a7424 */ /* 0x000fe200078e00ff */
[----:B------:R-:W-:Y:S01]  /*2a30*/  LOP3.LUT R33, R30, R11, R10, 0xfe, !PT ;  /* 0x0000000b1e217212 */ /* 0x000fe200078efe0a */
[----:B------:R-:W-:-:S04]  /*2a40*/  IMAD.WIDE.U32 R8, R73, UR10, R14 ;  /* 0x0000000a49087c25 */ /* 0x000fc8000f8e000e */
[----:B------:R-:W-:Y:S01]  /*2a50*/  IMAD.IADD R9, R9, 0x1, R29 ;  /* 0x0000000109097824 */ /* 0x000fe200078e021d */
[----:B------:R-:W-:Y:S06]  /*2a60*/  @P0 BRA `(.L_x_38) ;  /* 0x0000002400940947 */ /* 0x000fec0003800000 */
[----:B------:R-:W0:Y:S01]  /*2a70*/  LDC.64 R24, c[0x0][0x5c8] ;  /* 0x00017200ff187b82 */ /* 0x000e220000000a00 */
[----:B------:R-:W-:Y:S01]  /*2a80*/  ULDC.64 UR6, c[0x0][0x5c0] ;  /* 0x0001700000067ab9 */ /* 0x000fe20000000a00 */
[----:B------:R-:W-:Y:S01]  /*2a90*/  BSSY B0, `(.L_x_38) ;  /* 0x0000262000007945 */ /* 0x000fe20003800000 */
[-C--:B0-----:R-:W-:Y:S02]  /*2aa0*/  IMAD R10, R31, R24.reuse, RZ ;  /* 0x000000181f0a7224 */ /* 0x081fe400078e02ff */
[----:B------:R-:W-:-:S04]  /*2ab0*/  IMAD.WIDE.U32 R8, R33, R24, R8 ;  /* 0x0000001821087225 */ /* 0x000fc800078e0008 */
[----:B------:R-:W-:Y:S01]  /*2ac0*/  IMAD R11, R33, R25, R10 ;  /* 0x00000019210b7224 */ /* 0x000fe200078e020a */
[----:B------:R-:W-:Y:S02]  /*2ad0*/  LEA R10, P0, R24, R8, 0x3 ;  /* 0x00000008180a7211 */ /* 0x000fe400078018ff */
[----:B------:R-:W-:Y:S01]  /*2ae0*/  IADD3 R8, P1, R8, UR6, RZ ;  /* 0x0000000608087c10 */ /* 0x000fe2000ff3e0ff */
[----:B------:R-:W-:Y:S01]  /*2af0*/  IMAD.IADD R9, R9, 0x1, R11 ;  /* 0x0000000109097824 */ /* 0x000fe200078e020b */
[----:B------:R-:W-:-:S04]  /*2b00*/  IADD3 R10, P2, R10, UR6, RZ ;  /* 0x000000060a0a7c10 */ /* 0x000fc8000ff5e0ff */
[----:B------:R-:W-:Y:S02]  /*2b10*/  LEA.HI.X R11, R24, R9, R25, 0x3, P0 ;  /* 0x00000009180b7211 */ /* 0x000fe400000f1c19 */
[----:B----45:R-:W-:Y:S02]  /*2b20*/  FSETP.NEU.AND P0, PT, R12, RZ, PT ;  /* 0x000000ff0c00720b */ /* 0x030fe40003f0d000 */
[----:B------:R-:W-:Y:S02]  /*2b30*/  IADD3.X R9, R9, UR7, RZ, P1, !PT ;  /* 0x0000000709097c10 */ /* 0x000fe40008ffe4ff */
[----:B------:R-:W-:-:S09]  /*2b40*/  IADD3.X R11, R11, UR7, RZ, P2, !PT ;  /* 0x000000070b0b7c10 */ /* 0x000fd200097fe4ff */
[----:B------:R-:W-:Y:S05]  /*2b50*/  @!P0 BRA `(.L_x_39) ;  /* 0x0000001c00148947 */ /* 0x000fea0003800000 */
[----:B------:R-:W-:Y:S01]  /*2b60*/  ULDC.64 UR6, c[0x0][0x5b8] ;  /* 0x00016e0000067ab9 */ /* 0x000fe20000000a00 */
[----:B------:R-:W-:Y:S01]  /*2b70*/  ISETP.GE.AND P0, PT, R28, 0x1, PT ;  /* 0x000000011c00780c */ /* 0x000fe20003f06270 */
[----:B------:R-:W-:Y:S01]  /*2b80*/  IMAD R32, R32, UR6, RZ ;  /* 0x0000000620207c24 */ /* 0x000fe2000f8e02ff */
[----:B------:R-:W-:Y:S01]  /*2b90*/  ULDC.64 UR10, c[0x0][0x5a8] ;  /* 0x00016a00000a7ab9 */ /* 0x000fe20000000a00 */
[----:B------:R-:W-:Y:S01]  /*2ba0*/  IMAD.WIDE.U32 R24, R73, UR6, R14 ;  /* 0x0000000649187c25 */ /* 0x000fe2000f8e000e */
[----:B------:R-:W-:Y:S01]  /*2bb0*/  ISETP.LT.OR P3, PT, R27, 0x1, !P0 ;  /* 0x000000011b00780c */ /* 0x000fe20004761670 */
[----:B------:R-:W-:Y:S02]  /*2bc0*/  BSSY B1, `(.L_x_40) ;  /* 0x000000c000017945 */ /* 0x000fe40003800000 */
[----:B------:R-:W-:Y:S01]  /*2bd0*/  IMAD R73, R73, UR7, R32 ;  /* 0x0000000749497c24 */ /* 0x000fe2000f8e0220 */
[----:B------:R-:W-:Y:S02]  /*2be0*/  ULDC.64 UR6, c[0x0][0x5b0] ;  /* 0x00016c0000067ab9 */ /* 0x000fe40000000a00 */
[----:B------:R-:W-:-:S02]  /*2bf0*/  IMAD R29, R31, UR6, RZ ;  /* 0x000000061f1d7c24 */ /* 0x000fc4000f8e02ff */
[----:B------:R-:W-:Y:S02]  /*2c00*/  IMAD.IADD R25, R25, 0x1, R73 ;  /* 0x0000000119197824 */ /* 0x000fe400078e0249 */
[C---:B------:R-:W-:Y:S02]  /*2c10*/  IMAD R29, R33.reuse, UR7, R29 ;  /* 0x00000007211d7c24 */ /* 0x040fe4000f8e021d */
[----:B------:R-:W-:-:S03]  /*2c20*/  IMAD.WIDE.U32 R14, R33, UR6, R24 ;  /* 0x00000006210e7c25 */ /* 0x000fc6000f8e0018 */
[----:B------:R-:W-:-:S04]  /*2c30*/  IADD3 R14, P1, R14, UR10, RZ ;  /* 0x0000000a0e0e7c10 */ /* 0x000fc8000ff3e0ff */
[--C-:B------:R-:W-:Y:S02]  /*2c40*/  IADD3.X R15, R15, UR11, R29.reuse, P1, !PT ;  /* 0x0000000b0f0f7c10 */ /* 0x100fe40008ffe41d */
[----:B------:R-:W-:Y:S01]  /*2c50*/  PRMT R29, RZ, 0x7610, R29 ;  /* 0x00007610ff1d7816 */ /* 0x000fe2000000001d */
[----:B------:R-:W-:Y:S06]  /*2c60*/  @P3 BRA `(.L_x_41) ;  /* 0x0000000000043947 */ /* 0x000fec0003800000 */
[----:B------:R0:W5:Y:S02]  /*2c70*/  LDG.E.U8 R29, desc[UR16][R14.64] ;  /* 0x000000100e1d7981 */ /* 0x000164000c1e1100 */
.L_x_41:
[----:B------:R-:W-:Y:S05]  /*2c80*/  BSYNC B1 ;  /* 0x0000000000017941 */ /* 0x000fea0003800000 */
.L_x_40:
[----:B-----5:R-:W-:Y:S01]  /*2c90*/  LOP3.LUT R29, R29, 0xff, RZ, 0xc0, !PT ;  /* 0x000000ff1d1d7812 */ /* 0x020fe200078ec0ff */
[----:B------:R-:W-:Y:S01]  /*2ca0*/  BSSY B1, `(.L_x_42) ;  /* 0x000000c000017945 */ /* 0x000fe20003800000 */
[----:B------:R-:W-:Y:S02]  /*2cb0*/  ISETP.GE.AND P1, PT, R28, 0x2, PT ;  /* 0x000000021c00780c */ /* 0x000fe40003f26270 */
[----:B------:R-:W-:Y:S02]  /*2cc0*/  F2FP.F16.E4M3.UNPACK_B R29, R29 ;  /* 0x0000001dff1d723e */ /* 0x000fe400020006ff */
[----:B------:R-:W-:-:S03]  /*2cd0*/  ISETP.LT.OR P2, PT, R27, 0x1, !P1 ;  /* 0x000000011b00780c */ /* 0x000fc60004f41670 */
[----:B------:R-:W-:-:S05]  /*2ce0*/  HADD2.F32 R29, -RZ, R29.H0_H0 ;  /* 0x2000001dff1d7230 */ /* 0x000fca0000004100 */
[----:B------:R-:W-:Y:S01]  /*2cf0*/  FMUL R32, R29, R12 ;  /* 0x0000000c1d207220 */ /* 0x000fe20000400000 */
[----:B------:R-:W-:-:S03]  /*2d00*/  PRMT R29, RZ, 0x7610, R29 ;  /* 0x00007610ff1d7816 */ /* 0x000fc6000000001d */
[----:B--2---:R-:W-:-:S05]  /*2d10*/  FFMA R32, R79, R7, R32 ;  /* 0x000000074f207223 */ /* 0x004fca0000000020 */
[----:B------:R-:W-:-:S05]  /*2d20*/  F2FP.SATFINITE.E4M3.F32.PACK_AB_MERGE_C R35, RZ, R32, RZ ;  /* 0x00000020ff23723e */ /* 0x000fca00048070ff */
[----:B------:R1:W-:Y:S01]  /*2d30*/  @!P3 STG.E.U8 desc[UR16][R8.64], R35 ;  /* 0x000000230800b986 */ /* 0x0003e2000c101110 */
[----:B------:R-:W-:Y:S05]  /*2d40*/  @P2 BRA `(.L_x_43) ;  /* 0x0000000000042947 */ /* 0x000fea0003800000 */
[----:B------:R2:W5:Y:S02]  /*2d50*/  LDG.E.U8 R29, desc[UR16][R14.64+0x1] ;  /* 0x000001100e1d7981 */ /* 0x000564000c1e1100 */
.L_x_43:
[----:B------:R-:W-:Y:S05]  /*2d60*/  BSYNC B1 ;  /* 0x0000000000017941 */ /* 0x000fea0003800000 */
.L_x_42:
[----:B-----5:R-:W-:Y:S01]  /*2d70*/  LOP3.LUT R29, R29, 0xff, RZ, 0xc0, !PT ;  /* 0x000000ff1d1d7812 */ /* 0x020fe200078ec0ff */
[----:B------:R-:W-:Y:S01]  /*2d80*/  BSSY B1, `(.L_x_44) ;  /* 0x0000012000017945 */ /* 0x000fe20003800000 */
[----:B------:R-:W-:Y:S02]  /*2d90*/  IADD3 R33, P3, R33, 0x8, RZ ;  /* 0x0000000821217810 */ /* 0x000fe40007f7e0ff */
[----:B------:R-:W-:Y:S02]  /*2da0*/  F2FP.F16.E4M3.UNPACK_B R29, R29 ;  /* 0x0000001dff1d723e */ /* 0x000fe400020006ff */
[----:B------:R-:W-:Y:S01]  /*2db0*/  ISETP.LT.OR P0, PT, R27, 0x9, !P0 ;  /* 0x000000091b00780c */ /* 0x000fe20004701670 */
[----:B------:R-:W-:Y:S02]  /*2dc0*/  IMAD.X R30, RZ, RZ, R31, P3 ;  /* 0x000000ffff1e7224 */ /* 0x000fe400018e061f */
[----:B------:R-:W-:Y:S02]  /*2dd0*/  HADD2.F32 R29, -RZ, R29.H0_H0 ;  /* 0x2000001dff1d7230 */ /* 0x000fe40000004100 */
[----:B------:R-:W-:-:S02]  /*2de0*/  IMAD R30, R30, UR6, RZ ;  /* 0x000000061e1e7c24 */ /* 0x000fc4000f8e02ff */
[----:B------:R-:W-:-:S04]  /*2df0*/  IMAD.WIDE.U32 R24, R33, UR6, R24 ;  /* 0x0000000621187c25 */ /* 0x000fc8000f8e0018 */
[----:B------:R-:W-:Y:S01]  /*2e00*/  FMUL R29, R29, R12 ;  /* 0x0000000c1d1d7220 */ /* 0x000fe20000400000 */
[----:B------:R-:W-:-:S03]  /*2e10*/  IMAD R33, R33, UR7, R30 ;  /* 0x0000000721217c24 */ /* 0x000fc6000f8e021e */
[----:B------:R-:W-:Y:S01]  /*2e20*/  FFMA R29, R80, R7, R29 ;  /* 0x00000007501d7223 */ /* 0x000fe2000000001d */
[----:B------:R-:W-:-:S04]  /*2e30*/  IADD3 R24, P3, R24, UR10, RZ ;  /* 0x0000000a18187c10 */ /* 0x000fc8000ff7e0ff */
[----:B------:R-:W-:Y:S02]  /*2e40*/  F2FP.SATFINITE.E4M3.F32.PACK_AB_MERGE_C R31, RZ, R29, RZ ;  /* 0x0000001dff1f723e */ /* 0x000fe400048070ff */
[----:B------:R-:W-:Y:S02]  /*2e50*/  IADD3.X R25, R25, UR11, R33, P3, !PT ;  /* 0x0000000b19197c10 */ /* 0x000fe40009ffe421 */
[----:B------:R-:W-:Y:S01]  /*2e60*/  PRMT R29, RZ, 0x7610, R29 ;  /* 0x00007610ff1d7816 */ /* 0x000fe2000000001d */
[----:B------:R3:W-:Y:S01]  /*2e70*/  @!P2 STG.E.U8 desc[UR16][R8.64+0x1], R31 ;  /* 0x0000011f0800a986 */ /* 0x0007e2000c101110 */
[----:B------:R-:W-:Y:S05]  /*2e80*/  @P0 BRA `(.L_x_45) ;  /* 0x0000000000040947 */ /* 0x000fea0003800000 */
[----:B------:R4:W5:Y:S02]  /*2e90*/  LDG.E.U8 R29, desc[UR16][R24.64] ;  /* 0x00000010181d7981 */ /* 0x000964000c1e1100 */
.L_x_45:
[----:B------:R-:W-:Y:S05]  /*2ea0*/  BSYNC B1 ;  /* 0x0000000000017941 */ /* 0x000fea0003800000 */
.L_x_44:
[----:B-----5:R-:W-:Y:S01]  /*2eb0*/  LOP3.LUT R29, R29, 0xff, RZ, 0xc0, !PT ;  /* 0x000000ff1d1d7812 */ /* 0x020fe200078ec0ff */
[----:B------:R-:W-:Y:S01]  /*2ec0*/  BSSY B1, `(.L_x_46) ;  /* 0x000000b000017945 */ /* 0x000fe20003800000 */
[----:B------:R-:W-:Y:S02]  /*2ed0*/  ISETP.LT.OR P1, PT, R27, 0x9, !P1 ;  /* 0x000000091b00780c */ /* 0x000fe40004f21670 */
[----:B------:R-:W-:-:S05]  /*2ee0*/  F2FP.F16.E4M3.UNPACK_B R29, R29 ;  /* 0x0000001dff1d723e */ /* 0x000fca00020006ff */
[----:B------:R-:W-:-:S05]  /*2ef0*/  HADD2.F32 R29, -RZ, R29.H0_H0 ;  /* 0x2000001dff1d7230 */ /* 0x000fca0000004100 */
[----:B------:R-:W-:Y:S01]  /*2f00*/  FMUL R30, R29, R12 ;  /* 0x0000000c1d1e7220 */ /* 0x000fe20000400000 */
[----:B------:R-:W-:-:S03]  /*2f10*/  PRMT R29, RZ, 0x7610, R29 ;  /* 0x00007610ff1d7816 */ /* 0x000fc6000000001d */
[----:B------:R-:W-:-:S05]  /*2f20*/  FFMA R30, R77, R7, R30 ;  /* 0x000000074d1e7223 */ /* 0x000fca000000001e */
[----:B---3--:R-:W-:-:S05]  /*2f30*/  F2FP.SATFINITE.E4M3.F32.PACK_AB_MERGE_C R31, RZ, R30, RZ ;  /* 0x0000001eff1f723e */ /* 0x008fca00048070ff */
[----:B------:R3:W-:Y:S01]  /*2f40*/  @!P0 STG.E.U8 desc[UR16][R10.64], R31 ;  /* 0x0000001f0a008986 */ /* 0x0007e2000c101110 */
[----:B------:R-:W-:Y:S05]  /*2f50*/  @P1 BRA `(.L_x_47) ;  /* 0x0000000000041947 */ /* 0x000fea0003800000 */
[----:B------:R0:W5:Y:S02]  /*2f60*/  LDG.E.U8 R29, desc[UR16][R24.64+0x1] ;  /* 0x00000110181d7981 */ /* 0x000164000c1e1100 */
.L_x_47:
[----:B------:R-:W-:Y:S05]  /*2f70*/  BSYNC B1 ;  /* 0x0000000000017941 */ /* 0x000fea0003800000 */
.L_x_46:
[----:B-----5:R-:W-:Y:S01]  /*2f80*/  LOP3.LUT R29, R29, 0xff, RZ, 0xc0, !PT ;  /* 0x000000ff1d1d7812 */ /* 0x020fe200078ec0ff */
[----:B------:R-:W-:Y:S01]  /*2f90*/  BSSY B1, `(.L_x_48) ;  /* 0x000000c000017945 */ /* 0x000fe20003800000 */
[----:B------:R-:W-:Y:S02]  /*2fa0*/  ISETP.GE.AND P0, PT, R28, 0x9, PT ;  /* 0x000000091c00780c */ /* 0x000fe40003f06270 */
[----:B------:R-:W-:Y:S02]  /*2fb0*/  F2FP.F16.E4M3.UNPACK_B R29, R29 ;  /* 0x0000001dff1d723e */ /* 0x000fe400020006ff */
[----:B------:R-:W-:-:S03]  /*2fc0*/  ISETP.LT.OR P2, PT, R27, 0x1, !P0 ;  /* 0x000000011b00780c */ /* 0x000fc60004741670 */
[----:B------:R-:W-:-:S05]  /*2fd0*/  HADD2.F32 R29, -RZ, R29.H0_H0 ;  /* 0x2000001dff1d7230 */ /* 0x000fca0000004100 */
[----:B------:R-:W-:-:S04]  /*2fe0*/  FMUL R29, R29, R12 ;  /* 0x0000000c1d1d7220 */ /* 0x000fc80000400000 */
[----:B------:R-:W-:-:S05]  /*2ff0*/  FFMA R29, R78, R7, R29 ;  /* 0x000000074e1d7223 */ /* 0x000fca000000001d */
[----:B---3--:R-:W-:Y:S02]  /*3000*/  F2FP.SATFINITE.E4M3.F32.PACK_AB_MERGE_C R31, RZ, R29, RZ ;  /* 0x0000001dff1f723e */ /* 0x008fe400048070ff */
[----:B------:R-:W-:-:S03]  /*3010*/  PRMT R29, RZ, 0x7610, R29 ;  /* 0x00007610ff1d7816 */ /* 0x000fc6000000001d */
[----:B------:R3:W-:Y:S01]  /*3020*/  @!P1 STG.E.U8 desc[UR16][R10.64+0x1], R31 ;  /* 0x0000011f0a009986 */ /* 0x0007e2000c101110 */
[----:B------:R-:W-:Y:S05]  /*3030*/  @P2 BRA `(.L_x_49) ;  /* 0x0000000000042947 */ /* 0x000fea0003800000 */
[----:B------:R0:W5:Y:S02]  /*3040*/  LDG.E.U8 R29, desc[UR16][R14.64+0x8] ;  /* 0x000008100e1d7981 */ /* 0x000164000c1e1100 */
.L_x_49:
[----:B------:R-:W-:Y:S05]  /*3050*/  BSYNC B1 ;  /* 0x0000000000017941 */ /* 0x000fea0003800000 */
.L_x_48:
        /* <DEDUP_REMOVED lines=13> */
.L_x_51:
[----:B------:R-:W-:Y:S05]  /*3130*/  BSYNC B1 ;  /* 0x0000000000017941 */ /* 0x000fea0003800000 */
.L_x_50:
[----:B-----5:R-:W-:Y:S01]  /*3140*/  LOP3.LUT R29, R29, 0xff, RZ, 0xc0, !PT ;  /* 0x000000ff1d1d7812 */ /* 0x020fe200078ec0ff */
[----:B------:R-:W-:Y:S01]  /*3150*/  BSSY B1, `(.L_x_52) ;  /* 0x000000b000017945 */ /* 0x000fe20003800000 */
[----:B------:R-:W-:Y:S02]  /*3160*/  ISETP.LT.OR P0, PT, R27, 0x9, !P0 ;  /* 0x000000091b00780c */ /* 0x000fe40004701670 */
[----:B------:R-:W-:-:S05]  /*3170*/  F2FP.F16.E4M3.UNPACK_B R29, R29 ;  /* 0x0000001dff1d723e */ /* 0x000fca00020006ff */
        /* <DEDUP_REMOVED lines=8> */
.L_x_53:
[----:B------:R-:W-:Y:S05]  /*3200*/  BSYNC B1 ;  /* 0x0000000000017941 */ /* 0x000fea0003800000 */
.L_x_52:
        /* <DEDUP_REMOVED lines=12> */
.L_x_55:
[----:B------:R-:W-:Y:S05]  /*32d0*/  BSYNC B1 ;  /* 0x0000000000017941 */ /* 0x000fea0003800000 */
.L_x_54:
        /* <DEDUP_REMOVED lines=13> */
.L_x_57:
[----:B------:R-:W-:Y:S05]  /*33b0*/  BSYNC B1 ;  /* 0x0000000000017941 */ /* 0x000fea0003800000 */
.L_x_56:
        /* <DEDUP_REMOVED lines=13> */
.L_x_59:
[----:B------:R-:W-:Y:S05]  /*3490*/  BSYNC B1 ;  /* 0x0000000000017941 */ /* 0x000fea0003800000 */
.L_x_58:
        /* <DEDUP_REMOVED lines=12> */
.L_x_61:
[----:B------:R-:W-:Y:S05]  /*3560*/  BSYNC B1 ;  /* 0x0000000000017941 */ /* 0x000fea0003800000 */
.L_x_60:
        /* <DEDUP_REMOVED lines=12> */
.L_x_63:
[----:B------:R-:W-:Y:S05]  /*3630*/  BSYNC B1 ;  /* 0x0000000000017941 */ /* 0x000fea0003800000 */
.L_x_62:
        /* <DEDUP_REMOVED lines=13> */
.L_x_65:
[----:B------:R-:W-:Y:S05]  /*3710*/  BSYNC B1 ;  /* 0x0000000000017941 */ /* 0x000fea0003800000 */
.L_x_64:
        /* <DEDUP_REMOVED lines=13> */
.L_x_67:
[----:B------:R-:W-:Y:S05]  /*37f0*/  BSYNC B1 ;  /* 0x0000000000017941 */ /* 0x000fea0003800000 */
.L_x_66:
        /* <DEDUP_REMOVED lines=12> */
.L_x_69:
[----:B------:R-:W-:Y:S05]  /*38c0*/  BSYNC B1 ;  /* 0x0000000000017941 */ /* 0x000fea0003800000 */
.L_x_68:
        /* <DEDUP_REMOVED lines=12> */
.L_x_71:
[----:B------:R-:W-:Y:S05]  /*3990*/  BSYNC B1 ;  /* 0x0000000000017941 */ /* 0x000fea0003800000 */
.L_x_70:
        /* <DEDUP_REMOVED lines=13> */
.L_x_73:
[----:B------:R-:W-:Y:S05]  /*3a70*/  BSYNC B1 ;  /* 0x0000000000017941 */ /* 0x000fea0003800000 */
.L_x_72:
        /* <DEDUP_REMOVED lines=13> */
.L_x_75:
[----:B------:R-:W-:Y:S05]  /*3b50*/  BSYNC B1 ;  /* 0x0000000000017941 */ /* 0x000fea0003800000 */
.L_x_74:
        /* <DEDUP_REMOVED lines=12> */
.L_x_77:
[----:B------:R-:W-:Y:S05]  /*3c20*/  BSYNC B1 ;  /* 0x0000000000017941 */ /* 0x000fea0003800000 */
.L_x_76:
        /* <DEDUP_REMOVED lines=12> */
.L_x_79:
[----:B------:R-:W-:Y:S05]  /*3cf0*/  BSYNC B1 ;  /* 0x0000000000017941 */ /* 0x000fea0003800000 */
.L_x_78:
        /* <DEDUP_REMOVED lines=13> */
.L_x_81:
[----:B------:R-:W-:Y:S05]  /*3dd0*/  BSYNC B1 ;  /* 0x0000000000017941 */ /* 0x000fea0003800000 */
.L_x_80:
        /* <DEDUP_REMOVED lines=13> */
.L_x_83:
[----:B------:R-:W-:Y:S05]  /*3eb0*/  BSYNC B1 ;  /* 0x0000000000017941 */ /* 0x000fea0003800000 */
.L_x_82:
        /* <DEDUP_REMOVED lines=12> */
.L_x_85:
[----:B------:R-:W-:Y:S05]  /*3f80*/  BSYNC B1 ;  /* 0x0000000000017941 */ /* 0x000fea0003800000 */
.L_x_84:
[----:B-----5:R-:W-:Y:S01]  /*3f90*/  LOP3.LUT R29, R29, 0xff, RZ, 0xc0, !PT ;  /* 0x000000ff1d1d7812 */ /* 0x020fe200078ec0ff */
[----:B------:R-:W-:Y:S01]  /*3fa0*/  BSSY B1, `(.L_x_86) ;  /* 0x000000b000017945 */ /* 0x000fe20003800000 */
[----:B------:R-:W-:Y:S02]  /*3fb0*/  ISETP.LT.OR P1, PT, R27, 0x9, !P1 ;  /* 0x000000091b00780c */ /* 0x000fe40004f21670 */
[----:B------:R-:W-:-:S05]  /*3fc0*/  F2FP.F16.E4M3.UNPACK_B R29, R29 ;  /* 0x0000001dff1d723e */ /* 0x000fca00020006ff */
[----:B------:R-:W-:-:S05]  /*3fd0*/  HADD2.F32 R29, -RZ, R29.H0_H0 ;  /* 0x2000001dff1d7230 */ /* 0x000fca0000004100 */
[----:B------:R-:W-:-:S04]  /*3fe0*/  FMUL R30, R29, R12 ;  /* 0x0000000c1d1e7220 */ /* 0x000fc80000400000 */
[----:B------:R-:W-:Y:S01]  /*3ff0*/  FFMA R30, R23, R7, R30 ;  /* 0x00000007171e7223 */ /* 0x000fe2000000001e */
[----:B------:R-:W-:-:S04]  /*4000*/  PRMT R23, RZ, 0x7610, R23 ;  /* 0x00007610ff177816 */ /* 0x000fc80000000017 */
[----:B------:R-:W-:-:S05]  /*4010*/  F2FP.SATFINITE.E4M3.F32.PACK_AB_MERGE_C R29, RZ, R30, RZ ;  /* 0x0000001eff1d723e */ /* 0x000fca00048070ff */
[----:B------:R0:W-:Y:S01]  /*4020*/  @!P0 STG.E.U8 desc[UR16][R10.64+0x28], R29 ;  /* 0x0000281d0a008986 */ /* 0x0001e2000c101110 */
[----:B------:R-:W-:Y:S05]  /*4030*/  @P1 BRA `(.L_x_87) ;  /* 0x0000000000041947 */ /* 0x000fea0003800000 */
[----:B------:R0:W5:Y:S02]  /*4040*/  LDG.E.U8 R23, desc[UR16][R24.64+0x29] ;  /* 0x0000291018177981 */ /* 0x000164000c1e1100 */
.L_x_87:
[----:B------:R-:W-:Y:S05]  /*4050*/  BSYNC B1 ;  /* 0x0000000000017941 */ /* 0x000fea0003800000 */
.L_x_86:
        /* <DEDUP_REMOVED lines=8> */
[----:B0-----:R-:W-:Y:S02]  /*40e0*/  F2FP.SATFINITE.E4M3.F32.PACK_AB_MERGE_C R29, RZ, R23, RZ ;  /* 0x00000017ff1d723e */ /* 0x001fe400048070ff */
[----:B------:R-:W-:-:S03]  /*40f0*/  PRMT R23, RZ, 0x7610, R23 ;  /* 0x00007610ff177816 */ /* 0x000fc60000000017 */
[----:B------:R0:W-:Y:S01]  /*4100*/  @!P1 STG.E.U8 desc[UR16][R10.64+0x29], R29 ;  /* 0x0000291d0a009986 */ /* 0x0001e2000c101110 */
[----:B------:R-:W-:Y:S05]  /*4110*/  @P2 BRA `(.L_x_89) ;  /* 0x0000000000042947 */ /* 0x000fea0003800000 */
[----:B------:R0:W5:Y:S02]  /*4120*/  LDG.E.U8 R23, desc[UR16][R14.64+0x30] ;  /* 0x000030100e177981 */ /* 0x000164000c1e1100 */
.L_x_89:
[----:B------:R-:W-:Y:S05]  /*4130*/  BSYNC B1 ;  /* 0x0000000000017941 */ /* 0x000fea0003800000 */
.L_x_88:
[----:B-----5:R-:W-:Y:S01]  /*4140*/  LOP3.LUT R23, R23, 0xff, RZ, 0xc0, !PT ;  /* 0x000000ff17177812 */ /* 0x020fe200078ec0ff */
[----:B------:R-:W-:Y:S01]  /*4150*/  BSSY B1, `(.L_x_90) ;  /* 0x000000c000017945 */ /* 0x000fe20003800000 */
[----:B------:R-:W-:Y:S02]  /*4160*/  ISETP.GE.AND P1, PT, R28, 0x32, PT ;  /* 0x000000321c00780c */ /* 0x000fe40003f26270 */
[----:B------:R-:W-:Y:S02]  /*4170*/  F2FP.F16.E4M3.UNPACK_B R23, R23 ;  /* 0x00000017ff17723e */ /* 0x000fe400020006ff */
[----:B------:R-:W-:-:S03]  /*4180*/  ISETP.LT.OR P3, PT, R27, 0x1, !P1 ;  /* 0x000000011b00780c */ /* 0x000fc60004f61670 */
        /* <DEDUP_REMOVED lines=8> */
.L_x_91:
[----:B------:R-:W-:Y:S05]  /*4210*/  BSYNC B1 ;  /* 0x0000000000017941 */ /* 0x000fea0003800000 */
.L_x_90:
[----:B-----5:R-:W-:Y:S01]  /*4220*/  LOP3.LUT R21, R21, 0xff, RZ, 0xc0, !PT ;  /* 0x000000ff15157812 */ /* 0x020fe200078ec0ff */
[----:B------:R-:W-:Y:S01]  /*4230*/  BSSY B1, `(.L_x_92) ;  /* 0x000000b000017945 */ /* 0x000fe20003800000 */
[----:B------:R-:W-:Y:S02]  /*4240*/  ISETP.LT.OR P0, PT, R27, 0x9, !P0 ;  /* 0x000000091b00780c */ /* 0x000fe40004701670 */
[----:B------:R-:W-:-:S05]  /*4250*/  F2FP.F16.E4M3.UNPACK_B R21, R21 ;  /* 0x00000015ff15723e */ /* 0x000fca00020006ff */
        /* <DEDUP_REMOVED lines=8> */
.L_x_93:
[----:B------:R-:W-:Y:S05]  /*42e0*/  BSYNC B1 ;  /* 0x0000000000017941 */ /* 0x000fea0003800000 */
.L_x_92:
        /* <DEDUP_REMOVED lines=12> */
.L_x_95:
[----:B------:R-:W-:Y:S05]  /*43b0*/  BSYNC B1 ;  /* 0x0000000000017941 */ /* 0x000fea0003800000 */
.L_x_94:
        /* <DEDUP_REMOVED lines=13> */
.L_x_97:
[----:B------:R-:W-:Y:S05]  /*4490*/  BSYNC B1 ;  /* 0x0000000000017941 */ /* 0x000fea0003800000 */
.L_x_96:
        /* <DEDUP_REMOVED lines=13> */
.L_x_99:
[----:B------:R-:W-:Y:S05]  /*4570*/  BSYNC B1 ;  /* 0x0000000000017941 */ /* 0x000fea0003800000 */
.L_x_98:
[----:B-----5:R-:W-:Y:S01]  /*4580*/  LOP3.LUT R17, R17, 0xff, RZ, 0xc0, !PT ;  /* 0x000000ff11117812 */ /* 0x020fe200078ec0ff */
[----:B------:R-:W-:Y:S01]  /*4590*/  BSSY B1, `(.L_x_100) ;  /* 0x000000b000017945 */ /* 0x000fe20003800000 */
[----:B------:R-:W-:Y:S02]  /*45a0*/  ISETP.LT.OR P0, PT, R27, 0x9, !P0 ;  /* 0x000000091b00780c */ /* 0x000fe40004701670 */
[----:B------:R-:W-:Y:S02]  /*45b0*/  F2FP.F16.E4M3.UNPACK_B R17, R17 ;  /* 0x00000011ff11723e */ /* 0x000fe400020006ff */
[----:B0-2---:R-:W-:-:S03]  /*45c0*/  PRMT R14, RZ, 0x7610, R14 ;  /* 0x00007610ff0e7816 */ /* 0x005fc6000000000e */
[----:B------:R-:W-:-:S05]  /*45d0*/  HADD2.F32 R17, -RZ, R17.H0_H0 ;  /* 0x20000011ff117230 */ /* 0x000fca0000004100 */
[----:B------:R-:W-:-:S04]  /*45e0*/  FMUL R17, R17, R12 ;  /* 0x0000000c11117220 */ /* 0x000fc80000400000 */
[----:B------:R-:W-:-:S05]  /*45f0*/  FFMA R17, R18, R7, R17 ;  /* 0x0000000712117223 */ /* 0x000fca0000000011 */
[----:B------:R-:W-:-:S05]  /*4600*/  F2FP.SATFINITE.E4M3.F32.PACK_AB_MERGE_C R17, RZ, R17, RZ ;  /* 0x00000011ff11723e */ /* 0x000fca00048070ff */
[----:B------:R0:W-:Y:S01]  /*4610*/  @!P3 STG.E.U8 desc[UR16][R8.64+0x39], R17 ;  /* 0x000039110800b986 */ /* 0x0001e2000c101110 */
[----:B------:R-:W-:Y:S05]  /*4620*/  @P0 BRA `(.L_x_101) ;  /* 0x0000000000040947 */ /* 0x000fea0003800000 */
[----:B------:R2:W5:Y:S02]  /*4630*/  LDG.E.U8 R14, desc[UR16][R24.64+0x38] ;  /* 0x00003810180e7981 */ /* 0x000564000c1e1100 */
.L_x_101:
[----:B------:R-:W-:Y:S05]  /*4640*/  BSYNC B1 ;  /* 0x0000000000017941 */ /* 0x000fea0003800000 */
.L_x_100:
[----:B-----5:R-:W-:Y:S01]  /*4650*/  LOP3.LUT R14, R14, 0xff, RZ, 0xc0, !PT ;  /* 0x000000ff0e0e7812 */ /* 0x020fe200078ec0ff */
[----:B------:R-:W-:Y:S01]  /*4660*/  BSSY B1, `(.L_x_102) ;  /* 0x000000b000017945 */ /* 0x000fe20003800000 */
[----:B------:R-:W-:Y:S02]  /*4670*/  ISETP.LT.OR P1, PT, R27, 0x9, !P1 ;  /* 0x000000091b00780c */ /* 0x000fe40004f21670 */
[----:B------:R-:W-:-:S05]  /*4680*/  F2FP.F16.E4M3.UNPACK_B R14, R14 ;  /* 0x0000000eff0e723e */ /* 0x000fca00020006ff */
[----:B01-3--:R-:W-:-:S05]  /*4690*/  HADD2.F32 R9, -RZ, R14.H0_H0 ;  /* 0x2000000eff097230 */ /* 0x00bfca0000004100 */
[----:B------:R-:W-:-:S04]  /*46a0*/  FMUL R8, R9, R12 ;  /* 0x0000000c09087220 */ /* 0x000fc80000400000 */
[----:B------:R-:W-:-:S05]  /*46b0*/  FFMA R8, R13, R7, R8 ;  /* 0x000000070d087223 */ /* 0x000fca0000000008 */
[----:B------:R-:W-:Y:S02]  /*46c0*/  F2FP.SATFINITE.E4M3.F32.PACK_AB_MERGE_C R9, RZ, R8, RZ ;  /* 0x00000008ff09723e */ /* 0x000fe400048070ff */
[----:B------:R-:W-:-:S03]  /*46d0*/  PRMT R8, RZ, 0x7610, R8 ;  /* 0x00007610ff087816 */ /* 0x000fc60000000008 */
[----:B------:R0:W-:Y:S01]  /*46e0*/  @!P0 STG.E.U8 desc[UR16][R10.64+0x38], R9 ;  /* 0x000038090a008986 */ /* 0x0001e2000c101110 */
[----:B------:R-:W-:Y:S05]  /*46f0*/  @P1 BRA `(.L_x_103) ;  /* 0x0000000000041947 */ /* 0x000fea0003800000 */
[----:B------:R1:W5:Y:S02]  /*4700*/  LDG.E.U8 R8, desc[UR16][R24.64+0x39] ;  /* 0x0000391018087981 */ /* 0x000364000c1e1100 */
.L_x_103:
[----:B------:R-:W-:Y:S05]  /*4710*/  BSYNC B1 ;  /* 0x0000000000017941 */ /* 0x000fea0003800000 */
.L_x_102:
[----:B------:R-:W-:Y:S05]  /*4720*/  @P1 BRA `(.L_x_104) ;  /* 0x0000000800601947 */ /* 0x000fea0003800000 */
[----:B-----5:R-:W-:-:S04]  /*4730*/  LOP3.LUT R8, R8, 0xff, RZ, 0xc0, !PT ;  /* 0x000000ff08087812 */ /* 0x020fc800078ec0ff */
[----:B------:R-:W-:-:S05]  /*4740*/  F2FP.F16.E4M3.UNPACK_B R8, R8 ;  /* 0x00000008ff08723e */ /* 0x000fca00020006ff */
[----:B0-----:R-:W-:-:S05]  /*4750*/  HADD2.F32 R9, -RZ, R8.H0_H0 ;  /* 0x20000008ff097230 */ /* 0x001fca0000004100 */
[----:B------:R-:W-:-:S04]  /*4760*/  FMUL R9, R9, R12 ;  /* 0x0000000c09097220 */ /* 0x000fc80000400000 */
[----:B------:R-:W-:-:S05]  /*4770*/  FFMA R9, R16, R7, R9 ;  /* 0x0000000710097223 */ /* 0x000fca0000000009 */
[----:B------:R-:W-:-:S05]  /*4780*/  F2FP.SATFINITE.E4M3.F32.PACK_AB_MERGE_C R9, RZ, R9, RZ ;  /* 0x00000009ff09723e */ /* 0x000fca00048070ff */
[----:B------:R3:W-:Y:S01]  /*4790*/  STG.E.U8 desc[UR16][R10.64+0x39], R9 ;  /* 0x000039090a007986 */ /* 0x0007e2000c101110 */
[----:B------:R-:W-:Y:S05]  /*47a0*/  BRA `(.L_x_104) ;  /* 0x0000000800407947 */ /* 0x000fea0003800000 */
.L_x_39:
[C---:B------:R-:W-:Y:S01]  /*47b0*/  ISETP.GE.AND P3, PT, R28.reuse, 0x1, PT ;  /* 0x000000011c00780c */ /* 0x040fe20003f66270 */
[-C--:B--2---:R-:W-:Y:S01]  /*47c0*/  FMUL R79, R79, R7.reuse ;  /* 0x000000074f4f7220 */ /* 0x084fe20000400000 */
[----:B------:R-:W-:Y:S01]  /*47d0*/  ISETP.GE.AND P0, PT, R28, 0x2, PT ;  /* 0x000000021c00780c */ /* 0x000fe20003f06270 */
[-C--:B------:R-:W-:Y:S01]  /*47e0*/  FMUL R80, R80, R7.reuse ;  /* 0x0000000750507220 */ /* 0x080fe20000400000 */
[----:B------:R-:W-:Y:S01]  /*47f0*/  ISETP.LT.OR P1, PT, R27, 0x1, !P3 ;  /* 0x000000011b00780c */ /* 0x000fe20005f21670 */
[-C--:B------:R-:W-:Y:S01]  /*4800*/  FMUL R77, R77, R7.reuse ;  /* 0x000000074d4d7220 */ /* 0x080fe20000400000 */
[C---:B------:R-:W-:Y:S01]  /*4810*/  ISETP.LT.OR P2, PT, R27.reuse, 0x1, !P0 ;  /* 0x000000011b00780c */ /* 0x040fe20004741670 */
[-C--:B------:R-:W-:Y:S01]  /*4820*/  FMUL R78, R78, R7.reuse ;  /* 0x000000074e4e7220 */ /* 0x080fe20000400000 */
[----:B------:R-:W-:Y:S01]  /*4830*/  ISETP.LT.OR P3, PT, R27, 0x9, !P3 ;  /* 0x000000091b00780c */ /* 0x000fe20005f61670 */
[----:B------:R-:W-:Y:S01]  /*4840*/  FMUL R75, R75, R7 ;  /* 0x000000074b4b7220 */ /* 0x000fe20000400000 */
[----:B------:R-:W-:Y:S01]  /*4850*/  F2FP.SATFINITE.E4M3.F32.PACK_AB_MERGE_C R79, RZ, R79, RZ ;  /* 0x0000004fff4f723e */ /* 0x000fe200048070ff */
[-C--:B------:R-:W-:Y:S01]  /*4860*/  FMUL R76, R76, R7.reuse ;  /* 0x000000074c4c7220 */ /* 0x080fe20000400000 */
[----:B------:R-:W-:Y:S01]  /*4870*/  F2FP.SATFINITE.E4M3.F32.PACK_AB_MERGE_C R15, RZ, R80, RZ ;  /* 0x00000050ff0f723e */ /* 0x000fe200048070ff */
[----:B------:R-:W-:Y:S01]  /*4880*/  FMUL R74, R74, R7 ;  /* 0x000000074a4a7220 */ /* 0x000fe20000400000 */
[----:B------:R-:W-:Y:S01]  /*4890*/  F2FP.SATFINITE.E4M3.F32.PACK_AB_MERGE_C R77, RZ, R77, RZ ;  /* 0x0000004dff4d723e */ /* 0x000fe200048070ff */
[-C--:B------:R-:W-:Y:S01]  /*48a0*/  FMUL R72, R72, R7.reuse ;  /* 0x0000000748487220 */ /* 0x080fe20000400000 */
[----:B------:R-:W-:Y:S01]  /*48b0*/  ISETP.LT.OR P0, PT, R27, 0x9, !P0 ;  /* 0x000000091b00780c */ /* 0x000fe20004701670 */
[----:B------:R-:W-:Y:S01]  /*48c0*/  @!P1 STG.E.U8 desc[UR16][R8.64], R79 ;  /* 0x0000004f08009986 */ /* 0x000fe2000c101110 */
[C---:B------:R-:W-:Y:S01]  /*48d0*/  ISETP.GE.AND P1, PT, R28.reuse, 0x9, PT ;  /* 0x000000091c00780c */ /* 0x040fe20003f26270 */
[----:B------:R-:W-:Y:S01]  /*48e0*/  FMUL R69, R69, R7 ;  /* 0x0000000745457220 */ /* 0x000fe20000400000 */
[----:B------:R-:W-:Y:S01]  /*48f0*/  F2FP.SATFINITE.E4M3.F32.PACK_AB_MERGE_C R75, RZ, R75, RZ ;  /* 0x0000004bff4b723e */ /* 0x000fe200048070ff */
[----:B------:R0:W-:Y:S01]  /*4900*/  @!P2 STG.E.U8 desc[UR16][R8.64+0x1], R15 ;  /* 0x0000010f0800a986 */ /* 0x0001e2000c101110 */
[----:B------:R-:W-:Y:S01]  /*4910*/  ISETP.GE.AND P2, PT, R28, 0xa, PT ;  /* 0x0000000a1c00780c */ /* 0x000fe20003f46270 */
[-C--:B------:R-:W-:Y:S01]  /*4920*/  FMUL R70, R70, R7.reuse ;  /* 0x0000000746467220 */ /* 0x080fe20000400000 */
[----:B------:R-:W-:Y:S01]  /*4930*/  F2FP.SATFINITE.E4M3.F32.PACK_AB_MERGE_C R25, RZ, R76, RZ ;  /* 0x0000004cff19723e */ /* 0x000fe200048070ff */
[----:B------:R-:W-:Y:S01]  /*4940*/  @!P3 STG.E.U8 desc[UR16][R10.64], R77 ;  /* 0x0000004d0a00b986 */ /* 0x000fe2000c101110 */
[C---:B------:R-:W-:Y:S01]  /*4950*/  ISETP.LT.OR P3, PT, R27.reuse, 0x1, !P1 ;  /* 0x000000011b00780c */ /* 0x040fe20004f61670 */
[-C--:B------:R-:W-:Y:S01]  /*4960*/  FMUL R68, R68, R7.reuse ;  /* 0x0000000744447220 */ /* 0x080fe20000400000 */
[----:B------:R-:W-:Y:S01]  /*4970*/  ISETP.LT.OR P5, PT, R27, 0x1, !P2 ;  /* 0x000000011b00780c */ /* 0x000fe200057a1670 */
[-C--:B------:R-:W-:Y:S01]  /*4980*/  FMUL R67, R67, R7.reuse ;  /* 0x0000000743437220 */ /* 0x080fe20000400000 */
[----:B------:R-:W-:Y:S01]  /*4990*/  ISETP.LT.OR P1, PT, R27, 0x9, !P1 ;  /* 0x000000091b00780c */ /* 0x000fe20004f21670 */
[-C--:B------:R-:W-:Y:S01]  /*49a0*/  FMUL R65, R65, R7.reuse ;  /* 0x0000000741417220 */ /* 0x080fe20000400000 */
[----:B------:R-:W-:Y:S01]  /*49b0*/  F2FP.SATFINITE.E4M3.F32.PACK_AB_MERGE_C R29, RZ, R74, RZ ;  /* 0x0000004aff1d723e */ /* 0x000fe200048070ff */
[-C--:B------:R-:W-:Y:S01]  /*49c0*/  FMUL R66, R66, R7.reuse ;  /* 0x0000000742427220 */ /* 0x080fe20000400000 */
[----:B0-----:R-:W-:Y:S01]  /*49d0*/  F2FP.SATFINITE.E4M3.F32.PACK_AB_MERGE_C R15, RZ, R78, RZ ;  /* 0x0000004eff0f723e */ /* 0x001fe200048070ff */
[-C--:B------:R-:W-:Y:S01]  /*49e0*/  FMUL R64, R64, R7.reuse ;  /* 0x0000000740407220 */ /* 0x080fe20000400000 */
[----:B------:R-:W-:Y:S01]  /*49f0*/  ISETP.LT.OR P2, PT, R27, 0x9, !P2 ;  /* 0x000000091b00780c */ /* 0x000fe20005741670 */
[-C--:B------:R-:W-:Y:S01]  /*4a00*/  FMUL R63, R63, R7.reuse ;  /* 0x000000073f3f7220 */ /* 0x080fe20000400000 */
[----:B------:R-:W-:Y:S01]  /*4a10*/  F2FP.SATFINITE.E4M3.F32.PACK_AB_MERGE_C R31, RZ, R72, RZ ;  /* 0x00000048ff1f723e */ /* 0x000fe200048070ff */
[----:B------:R0:W-:Y:S01]  /*4a20*/  @!P0 STG.E.U8 desc[UR16][R10.64+0x1], R15 ;  /* 0x0000010f0a008986 */ /* 0x0001e2000c101110 */
[C---:B------:R-:W-:Y:S01]  /*4a30*/  ISETP.GE.AND P0, PT, R28.reuse, 0x11, PT ;  /* 0x000000111c00780c */ /* 0x040fe20003f06270 */
[----:B------:R-:W-:Y:S01]  /*4a40*/  FMUL R61, R61, R7 ;  /* 0x000000073d3d7220 */ /* 0x000fe20000400000 */
[----:B------:R-:W-:Y:S01]  /*4a50*/  F2FP.SATFINITE.E4M3.F32.PACK_AB_MERGE_C R69, RZ, R69, RZ ;  /* 0x00000045ff45723e */ /* 0x000fe200048070ff */
[----:B------:R-:W-:Y:S01]  /*4a60*/  @!P3 STG.E.U8 desc[UR16][R8.64+0x8], R75 ;  /* 0x0000084b0800b986 */ /* 0x000fe2000c101110 */
[----:B------:R-:W-:Y:S01]  /*4a70*/  ISETP.GE.AND P3, PT, R28, 0x12, PT ;  /* 0x000000121c00780c */ /* 0x000fe20003f66270 */
[----:B------:R-:W-:Y:S01]  /*4a80*/  FMUL R62, R62, R7 ;  /* 0x000000073e3e7220 */ /* 0x000fe20000400000 */
[----:B------:R-:W-:Y:S01]  /*4a90*/  F2FP.SATFINITE.E4M3.F32.PACK_AB_MERGE_C R67, RZ, R67, RZ ;  /* 0x00000043ff43723e */ /* 0x000fe200048070ff */
[----:B------:R1:W-:Y:S01]  /*4aa0*/  @!P5 STG.E.U8 desc[UR16][R8.64+0x9], R25 ;  /* 0x000009190800d986 */ /* 0x0003e2000c101110 */
[----:B------:R-:W-:Y:S01]  /*4ab0*/  ISETP.LT.OR P5, PT, R27, 0x1, !P3 ;  /* 0x000000011b00780c */ /* 0x000fe20005fa1670 */
[-C--:B------:R-:W-:Y:S01]  /*4ac0*/  FMUL R59, R59, R7.reuse ;  /* 0x000000073b3b7220 */ /* 0x080fe20000400000 */
[C---:B------:R-:W-:Y:S01]  /*4ad0*/  ISETP.LT.OR P3, PT, R27.reuse, 0x9, !P3 ;  /* 0x000000091b00780c */ /* 0x040fe20005f61670 */
[----:B------:R-:W-:Y:S01]  /*4ae0*/  @!P1 STG.E.U8 desc[UR16][R10.64+0x8], R29 ;  /* 0x0000081d0a009986 */ /* 0x000fe2000c101110 */
[----:B------:R-:W-:Y:S01]  /*4af0*/  ISETP.LT.OR P1, PT, R27, 0x1, !P0 ;  /* 0x000000011b00780c */ /* 0x000fe20004721670 */
[-C--:B------:R-:W-:Y:S01]  /*4b00*/  FMUL R60, R60, R7.reuse ;  /* 0x000000073c3c7220 */ /* 0x080fe20000400000 */
[----:B0-----:R-:W-:Y:S01]  /*4b10*/  F2FP.SATFINITE.E4M3.F32.PACK_AB_MERGE_C R15, RZ, R70, RZ ;  /* 0x00000046ff0f723e */ /* 0x001fe200048070ff */
[----:B------:R-:W-:Y:S01]  /*4b20*/  @!P2 STG.E.U8 desc[UR16][R10.64+0x9], R31 ;  /* 0x0000091f0a00a986 */ /* 0x000fe2000c101110 */
[----:B------:R-:W-:Y:S01]  /*4b30*/  ISETP.GE.AND P2, PT, R28, 0x19, PT ;  /* 0x000000191c00780c */ /* 0x000fe20003f46270 */
[-C--:B------:R-:W-:Y:S01]  /*4b40*/  FMUL R57, R57, R7.reuse ;  /* 0x0000000739397220 */ /* 0x080fe20000400000 */
[C---:B------:R-:W-:Y:S01]  /*4b50*/  ISETP.LT.OR P0, PT, R27.reuse, 0x9, !P0 ;  /* 0x000000091b00780c */ /* 0x040fe20004701670 */
[-C--:B------:R-:W-:Y:S01]  /*4b60*/  FMUL R58, R58, R7.reuse ;  /* 0x000000073a3a7220 */ /* 0x080fe20000400000 */
[----:B------:R-:W-:Y:S01]  /*4b70*/  ISETP.LT.OR P6, PT, R27, 0x1, !P2 ;  /* 0x000000011b00780c */ /* 0x000fe200057c1670 */
[----:B------:R0:W-:Y:S01]  /*4b80*/  @!P5 STG.E.U8 desc[UR16][R8.64+0x11], R15 ;  /* 0x0000110f0800d986 */ /* 0x0001e2000c101110 */
[----:B-1----:R-:W-:Y:S01]  /*4b90*/  F2FP.SATFINITE.E4M3.F32.PACK_AB_MERGE_C R25, RZ, R68, RZ ;  /* 0x00000044ff19723e */ /* 0x002fe200048070ff */
[----:B------:R-:W-:Y:S01]  /*4ba0*/  FMUL R56, R56, R7 ;  /* 0x0000000738387220 */ /* 0x000fe20000400000 */
[----:B------:R-:W-:Y:S01]  /*4bb0*/  F2FP.SATFINITE.E4M3.F32.PACK_AB_MERGE_C R65, RZ, R65, RZ ;  /* 0x00000041ff41723e */ /* 0x000fe200048070ff */
[----:B------:R-:W-:Y:S01]  /*4bc0*/  @!P1 STG.E.U8 desc[UR16][R8.64+0x10], R69 ;  /* 0x0000104508009986 */ /* 0x000fe2000c101110 */
[----:B------:R-:W-:Y:S01]  /*4bd0*/  ISETP.GE.AND P1, PT, R28, 0x1a, PT ;  /* 0x0000001a1c00780c */ /* 0x000fe20003f26270 */
[-C--:B------:R-:W-:Y:S01]  /*4be0*/  FMUL R23, R23, R7.reuse ;  /* 0x0000000717177220 */ /* 0x080fe20000400000 */
[C---:B------:R-:W-:Y:S01]  /*4bf0*/  ISETP.LT.OR P2, PT, R27.reuse, 0x9, !P2 ;  /* 0x000000091b00780c */ /* 0x040fe20005741670 */
[----:B------:R1:W-:Y:S01]  /*4c00*/  @!P3 STG.E.U8 desc[UR16][R10.64+0x11], R25 ;  /* 0x000011190a00b986 */ /* 0x0003e2000c101110 */
[----:B------:R-:W-:Y:S01]  /*4c10*/  ISETP.LT.OR P5, PT, R27, 0x1, !P1 ;  /* 0x000000011b00780c */ /* 0x000fe20004fa1670 */
[-C--:B------:R-:W-:Y:S01]  /*4c20*/  FMUL R21, R21, R7.reuse ;  /* 0x0000000715157220 */ /* 0x080fe20000400000 */
[----:B------:R-:W-:Y:S01]  /*4c30*/  ISETP.LT.OR P3, PT, R27, 0x9, !P1 ;  /* 0x000000091b00780c */ /* 0x000fe20004f61670 */
[----:B------:R-:W-:Y:S01]  /*4c40*/  @!P0 STG.E.U8 desc[UR16][R10.64+0x10], R67 ;  /* 0x000010430a008986 */ /* 0x000fe2000c101110 */
[----:B0-----:R-:W-:Y:S01]  /*4c50*/  F2FP.SATFINITE.E4M3.F32.PACK_AB_MERGE_C R15, RZ, R66, RZ ;  /* 0x00000042ff0f723e */ /* 0x001fe200048070ff */
[-C--:B------:R-:W-:Y:S01]  /*4c60*/  FMUL R22, R22, R7.reuse ;  /* 0x0000000716167220 */ /* 0x080fe20000400000 */
[C---:B------:R-:W-:Y:S01]  /*4c70*/  ISETP.GE.AND P0, PT, R28.reuse, 0x21, PT ;  /* 0x000000211c00780c */ /* 0x040fe20003f06270 */
[----:B------:R-:W-:Y:S01]  /*4c80*/  @!P6 STG.E.U8 desc[UR16][R8.64+0x18], R65 ;  /* 0x000018410800e986 */ /* 0x000fe2000c101110 */
[----:B------:R-:W-:Y:S01]  /*4c90*/  ISETP.GE.AND P1, PT, R28, 0x22, PT ;  /* 0x000000221c00780c */ /* 0x000fe20003f26270 */
[-C--:B------:R-:W-:Y:S01]  /*4ca0*/  FMUL R19, R19, R7.reuse ;  /* 0x0000000713137220 */ /* 0x080fe20000400000 */
[C---:B------:R-:W-:Y:S01]  /*4cb0*/  ISETP.LT.OR P6, PT, R27.reuse, 0x1, !P0 ;  /* 0x000000011b00780c */ /* 0x040fe200047c1670 */
[-C--:B------:R-:W-:Y:S01]  /*4cc0*/  FMUL R20, R20, R7.reuse ;  /* 0x0000000714147220 */ /* 0x080fe20000400000 */
[----:B-1----:R-:W-:Y:S01]  /*4cd0*/  F2FP.SATFINITE.E4M3.F32.PACK_AB_MERGE_C R25, RZ, R64, RZ ;  /* 0x00000040ff19723e */ /* 0x002fe200048070ff */
[----:B------:R0:W-:Y:S01]  /*4ce0*/  @!P5 STG.E.U8 desc[UR16][R8.64+0x19], R15 ;  /* 0x0000190f0800d986 */ /* 0x0001e2000c101110 */
[----:B------:R-:W-:Y:S01]  /*4cf0*/  ISETP.LT.OR P5, PT, R27, 0x1, !P1 ;  /* 0x000000011b00780c */ /* 0x000fe20004fa1670 */
[----:B------:R-:W-:Y:S01]  /*4d00*/  FMUL R17, R17, R7 ;  /* 0x0000000711117220 */ /* 0x000fe20000400000 */
[----:B------:R-:W-:Y:S01]  /*4d10*/  F2FP.SATFINITE.E4M3.F32.PACK_AB_MERGE_C R63, RZ, R63, RZ ;  /* 0x0000003fff3f723e */ /* 0x000fe200048070ff */
[----:B------:R1:W-:Y:S01]  /*4d20*/  @!P3 STG.E.U8 desc[UR16][R10.64+0x19], R25 ;  /* 0x000019190a00b986 */ /* 0x0003e2000c101110 */
[----:B------:R-:W-:Y:S01]  /*4d30*/  F2FP.SATFINITE.E4M3.F32.PACK_AB_MERGE_C R61, RZ, R61, RZ ;  /* 0x0000003dff3d723e */ /* 0x000fe200048070ff */
[-C--:B------:R-:W-:Y:S01]  /*4d40*/  FMUL R18, R18, R7.reuse ;  /* 0x0000000712127220 */ /* 0x080fe20000400000 */
[----:B------:R-:W-:Y:S01]  /*4d50*/  F2FP.SATFINITE.E4M3.F32.PACK_AB_MERGE_C R29, RZ, R62, RZ ;  /* 0x0000003eff1d723e */ /* 0x000fe200048070ff */
[----:B------:R-:W-:Y:S01]  /*4d60*/  @!P2 STG.E.U8 desc[UR16][R10.64+0x18], R63 ;  /* 0x0000183f0a00a986 */ /* 0x000fe2000c101110 */
[----:B------:R-:W-:Y:S01]  /*4d70*/  ISETP.LT.OR P3, PT, R27, 0x9, !P1 ;  /* 0x000000091b00780c */ /* 0x000fe20004f61670 */
[-C--:B------:R-:W-:Y:S01]  /*4d80*/  FMUL R13, R13, R7.reuse ;  /* 0x000000070d0d7220 */ /* 0x080fe20000400000 */
[----:B------:R-:W-:Y:S01]  /*4d90*/  ISETP.GE.AND P2, PT, R28, 0x29, PT ;  /* 0x000000291c00780c */ /* 0x000fe20003f46270 */
[----:B------:R-:W-:Y:S01]  /*4da0*/  @!P6 STG.E.U8 desc[UR16][R8.64+0x20], R61 ;  /* 0x0000203d0800e986 */ /* 0x000fe2000c101110 */
[C---:B------:R-:W-:Y:S01]  /*4db0*/  ISETP.LT.OR P0, PT, R27.reuse, 0x9, !P0 ;  /* 0x000000091b00780c */ /* 0x040fe20004701670 */
[----:B------:R-:W-:Y:S01]  /*4dc0*/  FMUL R16, R16, R7 ;  /* 0x0000000710107220 */ /* 0x000fe20000400000 */
[----:B------:R-:W-:Y:S01]  /*4dd0*/  ISETP.GE.AND P1, PT, R28, 0x2a, PT ;  /* 0x0000002a1c00780c */ /* 0x000fe20003f26270 */
[----:B------:R-:W-:Y:S01]  /*4de0*/  @!P5 STG.E.U8 desc[UR16][R8.64+0x21], R29 ;  /* 0x0000211d0800d986 */ /* 0x000fe2000c101110 */
[----:B------:R-:W-:-:S02]  /*4df0*/  ISETP.LT.OR P6, PT, R27, 0x1, !P2 ;  /* 0x000000011b00780c */ /* 0x000fc400057c1670 */
[C---:B------:R-:W-:Y:S02]  /*4e00*/  ISETP.LT.OR P5, PT, R27.reuse, 0x1, !P1 ;  /* 0x000000011b00780c */ /* 0x040fe40004fa1670 */
[----:B------:R-:W-:Y:S02]  /*4e10*/  F2FP.SATFINITE.E4M3.F32.PACK_AB_MERGE_C R59, RZ, R59, RZ ;  /* 0x0000003bff3b723e */ /* 0x000fe400048070ff */
[----:B0-----:R-:W-:Y:S02]  /*4e20*/  F2FP.SATFINITE.E4M3.F32.PACK_AB_MERGE_C R15, RZ, R60, RZ ;  /* 0x0000003cff0f723e */ /* 0x001fe400048070ff */
[----:B------:R-:W-:Y:S01]  /*4e30*/  F2FP.SATFINITE.E4M3.F32.PACK_AB_MERGE_C R57, RZ, R57, RZ ;  /* 0x00000039ff39723e */ /* 0x000fe200048070ff */
[----:B------:R-:W-:Y:S01]  /*4e40*/  @!P0 STG.E.U8 desc[UR16][R10.64+0x20], R59 ;  /* 0x0000203b0a008986 */ /* 0x000fe2000c101110 */
[----:B-1----:R-:W-:Y:S02]  /*4e50*/  F2FP.SATFINITE.E4M3.F32.PACK_AB_MERGE_C R25, RZ, R58, RZ ;  /* 0x0000003aff19723e */ /* 0x002fe400048070ff */
[C---:B------:R-:W-:Y:S01]  /*4e60*/  ISETP.LT.OR P1, PT, R27.reuse, 0x9, !P1 ;  /* 0x000000091b00780c */ /* 0x040fe20004f21670 */
[----:B------:R0:W-:Y:S01]  /*4e70*/  @!P3 STG.E.U8 desc[UR16][R10.64+0x21], R15 ;  /* 0x0000210f0a00b986 */ /* 0x0001e2000c101110 */
[----:B------:R-:W-:-:S02]  /*4e80*/  ISETP.LT.OR P2, PT, R27, 0x9, !P2 ;  /* 0x000000091b00780c */ /* 0x000fc40005741670 */
[C---:B------:R-:W-:Y:S01]  /*4e90*/  ISETP.GE.AND P3, PT, R28.reuse, 0x31, PT ;  /* 0x000000311c00780c */ /* 0x040fe20003f66270 */
[----:B------:R-:W-:Y:S01]  /*4ea0*/  @!P6 STG.E.U8 desc[UR16][R8.64+0x28], R57 ;  /* 0x000028390800e986 */ /* 0x000fe2000c101110 */
[----:B------:R-:W-:Y:S02]  /*4eb0*/  ISETP.GE.AND P0, PT, R28, 0x32, PT ;  /* 0x000000321c00780c */ /* 0x000fe40003f06270 */
[----:B------:R-:W-:Y:S01]  /*4ec0*/  F2FP.SATFINITE.E4M3.F32.PACK_AB_MERGE_C R23, RZ, R23, RZ ;  /* 0x00000017ff17723e */ /* 0x000fe200048070ff */
[----:B------:R1:W-:Y:S01]  /*4ed0*/  @!P5 STG.E.U8 desc[UR16][R8.64+0x29], R25 ;  /* 0x000029190800d986 */ /* 0x0003e2000c101110 */
[C---:B------:R-:W-:Y:S02]  /*4ee0*/  ISETP.LT.OR P5, PT, R27.reuse, 0x1, !P3 ;  /* 0x000000011b00780c */ /* 0x040fe40005fa1670 */
[----:B------:R-:W-:Y:S02]  /*4ef0*/  ISETP.LT.OR P6, PT, R27, 0x1, !P0 ;  /* 0x000000011b00780c */ /* 0x000fe400047c1670 */
[----:B0-----:R-:W-:Y:S01]  /*4f00*/  F2FP.SATFINITE.E4M3.F32.PACK_AB_MERGE_C R15, RZ, R56, RZ ;  /* 0x00000038ff0f723e */ /* 0x001fe200048070ff */
[----:B------:R-:W-:Y:S01]  /*4f10*/  @!P2 STG.E.U8 desc[UR16][R10.64+0x28], R23 ;  /* 0x000028170a00a986 */ /* 0x000fe2000c101110 */
[----:B------:R-:W-:-:S02]  /*4f20*/  F2FP.SATFINITE.E4M3.F32.PACK_AB_MERGE_C R21, RZ, R21, RZ ;  /* 0x00000015ff15723e */ /* 0x000fc400048070ff */
[C---:B------:R-:W-:Y:S01]  /*4f30*/  ISETP.GE.AND P2, PT, R28.reuse, 0x3a, PT ;  /* 0x0000003a1c00780c */ /* 0x040fe20003f46270 */
[----:B------:R0:W-:Y:S01]  /*4f40*/  @!P1 STG.E.U8 desc[UR16][R10.64+0x29], R15 ;  /* 0x0000290f0a009986 */ /* 0x0001e2000c101110 */
[C---:B------:R-:W-:Y:S02]  /*4f50*/  ISETP.LT.OR P1, PT, R27.reuse, 0x9, !P3 ;  /* 0x000000091b00780c */ /* 0x040fe40005f21670 */
[----:B-1----:R-:W-:Y:S01]  /*4f60*/  F2FP.SATFINITE.E4M3.F32.PACK_AB_MERGE_C R25, RZ, R22, RZ ;  /* 0x00000016ff19723e */ /* 0x002fe200048070ff */
[----:B------:R1:W-:Y:S01]  /*4f70*/  @!P5 STG.E.U8 desc[UR16][R8.64+0x30], R21 ;  /* 0x000030150800d986 */ /* 0x0003e2000c101110 */
[----:B------:R-:W-:Y:S02]  /*4f80*/  ISETP.GE.AND P3, PT, R28, 0x39, PT ;  /* 0x000000391c00780c */ /* 0x000fe40003f66270 */
[C---:B------:R-:W-:Y:S01]  /*4f90*/  ISETP.LT.OR P0, PT, R27.reuse, 0x9, !P0 ;  /* 0x000000091b00780c */ /* 0x040fe20004701670 */
[----:B------:R2:W-:Y:S01]  /*4fa0*/  @!P6 STG.E.U8 desc[UR16][R8.64+0x31], R25 ;  /* 0x000031190800e986 */ /* 0x0005e2000c101110 */
[----:B------:R-:W-:-:S02]  /*4fb0*/  ISETP.LT.OR P5, PT, R27, 0x1, !P3 ;  /* 0x000000011b00780c */ /* 0x000fc40005fa1670 */
[C---:B------:R-:W-:Y:S02]  /*4fc0*/  ISETP.LT.OR P6, PT, R27.reuse, 0x1, !P2 ;  /* 0x000000011b00780c */ /* 0x040fe400057c1670 */
[C---:B------:R-:W-:Y:S02]  /*4fd0*/  ISETP.LT.OR P3, PT, R27.reuse, 0x9, !P3 ;  /* 0x000000091b00780c */ /* 0x040fe40005f61670 */
[----:B------:R-:W-:Y:S02]  /*4fe0*/  ISETP.LT.OR P2, PT, R27, 0x9, !P2 ;  /* 0x000000091b00780c */ /* 0x000fe40005741670 */
[----:B------:R-:W-:Y:S02]  /*4ff0*/  F2FP.SATFINITE.E4M3.F32.PACK_AB_MERGE_C R19, RZ, R19, RZ ;  /* 0x00000013ff13723e */ /* 0x000fe400048070ff */
[----:B0-----:R-:W-:Y:S02]  /*5000*/  F2FP.SATFINITE.E4M3.F32.PACK_AB_MERGE_C R15, RZ, R20, RZ ;  /* 0x00000014ff0f723e */ /* 0x001fe400048070ff */
[----:B------:R-:W-:Y:S01]  /*5010*/  F2FP.SATFINITE.E4M3.F32.PACK_AB_MERGE_C R17, RZ, R17, RZ ;  /* 0x00000011ff11723e */ /* 0x000fe200048070ff */
[----:B------:R2:W-:Y:S01]  /*5020*/  @!P1 STG.E.U8 desc[UR16][R10.64+0x30], R19 ;  /* 0x000030130a009986 */ /* 0x0005e2000c101110 */
[----:B-1----:R-:W-:-:S02]  /*5030*/  F2FP.SATFINITE.E4M3.F32.PACK_AB_MERGE_C R21, RZ, R18, RZ ;  /* 0x00000012ff15723e */ /* 0x002fc400048070ff */
[----:B------:R-:W-:Y:S01]  /*5040*/  F2FP.SATFINITE.E4M3.F32.PACK_AB_MERGE_C R13, RZ, R13, RZ ;  /* 0x0000000dff0d723e */ /* 0x000fe200048070ff */
[----:B------:R2:W-:Y:S01]  /*5050*/  @!P0 STG.E.U8 desc[UR16][R10.64+0x31], R15 ;  /* 0x0000310f0a008986 */ /* 0x0005e2000c101110 */
[----:B------:R-:W-:-:S03]  /*5060*/  F2FP.SATFINITE.E4M3.F32.PACK_AB_MERGE_C R23, RZ, R16, RZ ;  /* 0x00000010ff17723e */ /* 0x000fc600048070ff */
[----:B------:R2:W-:Y:S04]  /*5070*/  @!P5 STG.E.U8 desc[UR16][R8.64+0x38], R17 ;  /* 0x000038110800d986 */ /* 0x0005e8000c101110 */
[----:B------:R2:W-:Y:S04]  /*5080*/  @!P6 STG.E.U8 desc[UR16][R8.64+0x39], R21 ;  /* 0x000039150800e986 */ /* 0x0005e8000c101110 */
[----:B------:R2:W-:Y:S04]  /*5090*/  @!P3 STG.E.U8 desc[UR16][R10.64+0x38], R13 ;  /* 0x0000380d0a00b986 */ /* 0x0005e8000c101110 */
[----:B------:R2:W-:Y:S02]  /*50a0*/  @!P2 STG.E.U8 desc[UR16][R10.64+0x39], R23 ;  /* 0x000039170a00a986 */ /* 0x0005e4000c101110 */
.L_x_104:
[----:B------:R-:W-:Y:S05]  /*50b0*/  BSYNC B0 ;  /* 0x0000000000007941 */ /* 0x000fea0003800000 */
.L_x_38:
[----:B------:R-:W-:Y:S01]  /*50c0*/  ULDC UR6, c[0x0][0xc] ;  /* 0x0000030000067ab9 */ /* 0x000fe20000000800 */
[----:B------:R-:W-:Y:S01]  /*50d0*/  ULDC UR7, c[0x0][0x10] ;  /* 0x0000040000077ab9 */ /* 0x000fe20000000800 */
[----:B0-23--:R-:W0:Y:S01]  /*50e0*/  LDC R9, c[0x0][0x14] ;  /* 0x00000500ff097b82 */ /* 0x00de220000000800 */
[----:B------:R-:W-:Y:S01]  /*50f0*/  UIMAD.WIDE.U32 UR6, UR6, UR7, URZ ;  /* 0x00000007060672a5 */ /* 0x000fe2000f8e003f */
[----:B-----5:R-:W-:Y:S01]  /*5100*/  PRMT R8, RZ, 0x7610, R8 ;  /* 0x00007610ff087816 */ /* 0x020fe20000000008 */
[----:B------:R-:W-:Y:S02]  /*5110*/  IMAD.MOV.U32 R15, RZ, RZ, -0x1 ;  /* 0xffffffffff0f7424 */ /* 0x000fe400078e00ff */
[----:B------:R-:W-:Y:S02]  /*5120*/  IMAD.MOV.U32 R73, RZ, RZ, -0x1 ;  /* 0xffffffffff497424 */ /* 0x000fe400078e00ff */
[----:B0-----:R-:W-:-:S04]  /*5130*/  IMAD.WIDE.U32 R4, R9, UR6, R4 ;  /* 0x0000000609047c25 */ /* 0x001fc8000f8e0004 */
[----:B------:R-:W-:Y:S01]  /*5140*/  IMAD R9, R9, UR7, RZ ;  /* 0x0000000709097c24 */ /* 0x000fe2000f8e02ff */
[----:B------:R-:W-:Y:S02]  /*5150*/  ULDC.64 UR6, c[0x0][0x650] ;  /* 0x0001940000067ab9 */ /* 0x000fe40000000a00 */
[----:B------:R-:W-:Y:S01]  /*5160*/  ISETP.GE.U32.AND P0, PT, R4, UR6, PT ;  /* 0x0000000604007c0c */ /* 0x000fe2000bf06070 */
[----:B------:R-:W-:-:S05]  /*5170*/  IMAD.IADD R5, R5, 0x1, R9 ;  /* 0x0000000105057824 */ /* 0x000fca00078e0209 */
[----:B------:R-:W-:-:S13]  /*5180*/  ISETP.GE.U32.AND.EX P0, PT, R5, UR7, PT, P0 ;  /* 0x0000000705007c0c */ /* 0x000fda000bf06100 */
[----:B------:R-:W-:Y:S05]  /*5190*/  @P0 BRA `(.L_x_105) ;  /* 0x0000000400600947 */ /* 0x000fea0003800000 */
[----:B------:R-:W0:Y:S01]  /*51a0*/  S2R R22, SR_CTAID.X ;  /* 0x0000000000167919 */ /* 0x000e220000002500 */
[----:B------:R-:W2:Y:S01]  /*51b0*/  LDC.64 R16, c[0x0][0x628] ;  /* 0x00018a00ff107b82 */ /* 0x000ea20000000a00 */
[----:B------:R-:W-:Y:S01]  /*51c0*/  ULDC UR6, c[0x0][0x150] ;  /* 0x0000540000067ab9 */ /* 0x000fe20000000800 */
[----:B------:R-:W-:Y:S01]  /*51d0*/  IMAD.MOV.U32 R14, RZ, RZ, R4 ;  /* 0x000000ffff0e7224 */ /* 0x000fe200078e0004 */
[----:B-1--4-:R-:W1:Y:S01]  /*51e0*/  S2R R24, SR_CTAID.Y ;  /* 0x0000000000187919 */ /* 0x012e620000002600 */
[----:B------:R-:W-:-:S04]  /*51f0*/  IMAD.MOV.U32 R15, RZ, RZ, R5 ;  /* 0x000000ffff0f7224 */ /* 0x000fc800078e0005 */
[----:B------:R-:W3:Y:S08]  /*5200*/  LDC R25, c[0x0][0x144] ;  /* 0x00005100ff197b82 */ /* 0x000ef00000000800 */
[----:B------:R-:W4:Y:S08]  /*5210*/  LDC R18, c[0x0][0x630] ;  /* 0x00018c00ff127b82 */ /* 0x000f300000000800 */
[----:B------:R-:W1:Y:S01]  /*5220*/  LDC.64 R20, c[0x0][0x620] ;  /* 0x00018800ff147b82 */ /* 0x000e620000000a00 */
[----:B--2---:R-:W-:-:S04]  /*5230*/  ISETP.NE.U32.AND P0, PT, R16, RZ, PT ;  /* 0x000000ff1000720c */ /* 0x004fc80003f05070 */
[----:B------:R-:W-:Y:S02]  /*5240*/  ISETP.NE.AND.EX P0, PT, R17, RZ, PT, P0 ;  /* 0x000000ff1100720c */ /* 0x000fe40003f05300 */
[----:B0-----:R-:W-:-:S05]  /*5250*/  I2FP.F32.U32 R8, R22 ;  /* 0x0000001600087245 */ /* 0x001fca0000201000 */
[----:B------:R-:W-:-:S04]  /*5260*/  FMUL R8, R8, UR6 ;  /* 0x0000000608087c20 */ /* 0x000fc80008400000 */
[----:B------:R0:W2:Y:S02]  /*5270*/  F2I.U32.TRUNC.NTZ R23, R8 ;  /* 0x0000000800177305 */ /* 0x0000a4000020f000 */
[----:B---34-:R-:W-:Y:S05]  /*5280*/  @!P0 BRA `(.L_x_106) ;  /* 0x0000000000288947 */ /* 0x018fea0003800000 */
[----:B------:R-:W3:Y:S02]  /*5290*/  LDC R9, c[0x0][0x634] ;  /* 0x00018d00ff097b82 */ /* 0x000ee40000000800 */
[----:B---3--:R-:W-:-:S05]  /*52a0*/  IADD3 R13, P0, R4, R9, RZ ;  /* 0x00000009040d7210 */ /* 0x008fca0007f1e0ff */
[----:B------:R-:W-:-:S04]  /*52b0*/  IMAD.X R19, RZ, RZ, R5, P0 ;  /* 0x000000ffff137224 */ /* 0x000fc800000e0605 */
[----:B0-----:R-:W-:-:S04]  /*52c0*/  IMAD.WIDE.U32 R8, R19, R16, RZ ;  /* 0x0000001013087225 */ /* 0x001fc800078e00ff */
[----:B------:R-:W-:-:S04]  /*52d0*/  IMAD.WIDE.U32 R10, P0, R13, R17, R8 ;  /* 0x000000110d0a7225 */ /* 0x000fc80007800008 */
[----:B------:R-:W-:-:S04]  /*52e0*/  IMAD.WIDE.U32 R8, R13, R16, RZ ;  /* 0x000000100d087225 */ /* 0x000fc800078e00ff */
[----:B------:R-:W-:Y:S01]  /*52f0*/  IMAD.X R15, RZ, RZ, RZ, P0 ;  /* 0x000000ffff0f7224 */ /* 0x000fe200000e06ff */
[----:B------:R-:W-:Y:S01]  /*5300*/  IADD3 RZ, P0, R9, R10, RZ ;  /* 0x0000000a09ff7210 */ /* 0x000fe20007f1e0ff */
[----:B------:R-:W-:-:S04]  /*5310*/  IMAD.MOV.U32 R14, RZ, RZ, R11 ;  /* 0x000000ffff0e7224 */ /* 0x000fc800078e000b */
[----:B------:R-:W-:-:S08]  /*5320*/  IMAD.WIDE.U32.X R14, R19, R17, R14, P0 ;  /* 0x00000011130e7225 */ /* 0x000fd000000e040e */
.L_x_106:
[----:B------:R-:W3:Y:S01]  /*5330*/  LDC.64 R30, c[0x0][0x640] ;  /* 0x00019000ff1e7b82 */ /* 0x000ee20000000a00 */
[-C--:B------:R-:W-:Y:S01]  /*5340*/  SHF.R.U64 R73, R14, R18.reuse, R15 ;  /* 0x000000120e497219 */ /* 0x080fe2000000120f */
[----:B--2---:R-:W-:Y:S01]  /*5350*/  IMAD.MOV R23, RZ, RZ, -R23 ;  /* 0x000000ffff177224 */ /* 0x004fe200078e0a17 */
[----:B0-----:R-:W-:Y:S01]  /*5360*/  SHF.R.U32.HI R8, RZ, R18, R15 ;  /* 0x00000012ff087219 */ /* 0x001fe2000001160f */
[----:B------:R-:W-:Y:S01]  /*5370*/  ULDC UR6, c[0x0][0x154] ;  /* 0x0000550000067ab9 */ /* 0x000fe20000000800 */
[----:B------:R-:W-:Y:S01]  /*5380*/  IADD3 R11, P0, RZ, -R73, RZ ;  /* 0x80000049ff0b7210 */ /* 0x000fe20007f1e0ff */
[----:B------:R-:W-:Y:S02]  /*5390*/  IMAD R23, R25, R23, R22 ;  /* 0x0000001719177224 */ /* 0x000fe400078e0216 */
[----:B------:R-:W0:Y:S01]  /*53a0*/  LDC R14, c[0x0][0x618] ;  /* 0x00018600ff0e7b82 */ /* 0x000e220000000800 */
[----:B------:R-:W-:Y:S02]  /*53b0*/  IMAD.MOV.U32 R13, RZ, RZ, 0x1 ;  /* 0x00000001ff0d7424 */ /* 0x000fe400078e00ff */
[----:B------:R-:W-:-:S04]  /*53c0*/  IMAD.X R9, RZ, RZ, ~R8, P0 ;  /* 0x000000ffff097224 */ /* 0x000fc800000e0e08 */
[-C--:B-1----:R-:W-:Y:S01]  /*53d0*/  IMAD R10, R9, R20.reuse, RZ ;  /* 0x00000014090a7224 */ /* 0x082fe200078e02ff */
[----:B------:R-:W1:Y:S01]  /*53e0*/  LDC R26, c[0x0][0x608] ;  /* 0x00018200ff1a7b82 */ /* 0x000e620000000800 */
[----:B------:R-:W-:-:S04]  /*53f0*/  IMAD.WIDE.U32 R8, R11, R20, R4 ;  /* 0x000000140b087225 */ /* 0x000fc800078e0004 */
[----:B------:R-:W-:Y:S01]  /*5400*/  IMAD R11, R11, R21, R10 ;  /* 0x000000150b0b7224 */ /* 0x000fe200078e020a */
[----:B------:R-:W-:Y:S02]  /*5410*/  I2FP.F32.U32 R10, R24 ;  /* 0x00000018000a7245 */ /* 0x000fe40000201000 */
[----:B------:R-:W2:Y:S01]  /*5420*/  LDC R28, c[0x0][0x658] ;  /* 0x00019600ff1c7b82 */ /* 0x000ea20000000800 */
[----:B------:R-:W-:Y:S01]  /*5430*/  IMAD.IADD R9, R9, 0x1, R11 ;  /* 0x0000000109097824 */ /* 0x000fe200078e020b */
[----:B---3--:R-:W-:Y:S01]  /*5440*/  ISETP.NE.U32.AND P0, PT, R30, RZ, PT ;  /* 0x000000ff1e00720c */ /* 0x008fe20003f05070 */
[----:B------:R-:W-:Y:S01]  /*5450*/  FMUL R10, R10, UR6 ;  /* 0x000000060a0a7c20 */ /* 0x000fe20008400000 */
[----:B------:R-:W-:Y:S02]  /*5460*/  IMAD.MOV.U32 R11, RZ, RZ, -0x1 ;  /* 0xffffffffff0b7424 */ /* 0x000fe400078e00ff */
[----:B------:R-:W-:Y:S01]  /*5470*/  ISETP.NE.AND.EX P0, PT, R31, RZ, PT, P0 ;  /* 0x000000ff1f00720c */ /* 0x000fe20003f05300 */
[----:B------:R3:W4:Y:S01]  /*5480*/  F2I.U32.TRUNC.NTZ R19, R10 ;  /* 0x0000000a00137305 */ /* 0x000722000020f000 */
[----:B------:R-:W3:Y:S01]  /*5490*/  LDC R21, c[0x0][0x148] ;  /* 0x00005200ff157b82 */ /* 0x000ee20000000800 */
[----:B0-----:R-:W-:-:S02]  /*54a0*/  SHF.R.U64 R18, R8, R14, R9 ;  /* 0x0000000e08127219 */ /* 0x001fc40000001209 */
[----:B------:R-:W-:-:S05]  /*54b0*/  SHF.R.U32.HI R9, RZ, R14, R9 ;  /* 0x0000000eff097219 */ /* 0x000fca0000011609 */
[----:B------:R-:W0:Y:S01]  /*54c0*/  LDC R22, c[0x0][0x600] ;  /* 0x00018000ff167b82 */ /* 0x000e220000000800 */
[-CC-:B-1----:R-:W-:Y:S02]  /*54d0*/  SHF.R.U64 R16, R18, R26.reuse, R9.reuse ;  /* 0x0000001a12107219 */ /* 0x182fe40000001209 */
[----:B------:R-:W-:-:S05]  /*54e0*/  SHF.R.U32.HI R9, RZ, R26, R9 ;  /* 0x0000001aff097219 */ /* 0x000fca0000011609 */
[----:B------:R-:W1:Y:S01]  /*54f0*/  LDC R27, c[0x0][0x648] ;  /* 0x00019200ff1b7b82 */ /* 0x000e620000000800 */
[-CC-:B--2---:R-:W-:Y:S02]  /*5500*/  SHF.R.U64 R20, R16, R28.reuse, R9.reuse ;  /* 0x0000001c10147219 */ /* 0x184fe40000001209 */
[-C--:B------:R-:W-:Y:S02]  /*5510*/  SHF.L.U32 R11, R11, R28.reuse, RZ ;  /* 0x0000001c0b0b7219 */ /* 0x080fe400000006ff */
[-C--:B------:R-:W-:Y:S01]  /*5520*/  SHF.R.U32.HI R9, RZ, R28.reuse, R9 ;  /* 0x0000001cff097219 */ /* 0x080fe20000011609 */
[----:B------:R-:W-:Y:S01]  /*5530*/  IMAD.MOV.U32 R8, RZ, RZ, R20 ;  /* 0x000000ffff087224 */ /* 0x000fe200078e0014 */
[----:B------:R-:W-:Y:S01]  /*5540*/  SHF.L.U32 R26, R13, R28, RZ ;  /* 0x0000001c0d1a7219 */ /* 0x000fe200000006ff */
[----:B------:R-:W2:Y:S01]  /*5550*/  LDC R29, c[0x0][0x638] ;  /* 0x00018e00ff1d7b82 */ /* 0x000ea20000000800 */
[----:B------:R-:W-:-:S07]  /*5560*/  LOP3.LUT R25, RZ, R11, RZ, 0x33, !PT ;  /* 0x0000000bff197212 */ /* 0x000fce00078e33ff */
[----:B------:R-:W0:Y:S01]  /*5570*/  LDC R32, c[0x0][0x610] ;  /* 0x00018400ff207b82 */ /* 0x000e220000000800 */
[----:B----4-:R-:W-:Y:S05]  /*5580*/  @!P0 BRA `(.L_x_107) ;  /* 0x0000000000288947 */ /* 0x010fea0003800000 */
[----:B------:R-:W4:Y:S02]  /*5590*/  LDC R13, c[0x0][0x64c] ;  /* 0x00019300ff0d7b82 */ /* 0x000f240000000800 */
[----:B----4-:R-:W-:-:S05]  /*55a0*/  IADD3 R13, P0, R20, R13, RZ ;  /* 0x0000000d140d7210 */ /* 0x010fca0007f1e0ff */
[----:B------:R-:W-:-:S04]  /*55b0*/  IMAD.X R17, RZ, RZ, R9, P0 ;  /* 0x000000ffff117224 */ /* 0x000fc800000e0609 */
[----:B------:R-:W-:-:S04]  /*55c0*/  IMAD.WIDE.U32 R8, R17, R30, RZ ;  /* 0x0000001e11087225 */ /* 0x000fc800078e00ff */
[----:B---3--:R-:W-:-:S04]  /*55d0*/  IMAD.WIDE.U32 R10, P0, R13, R31, R8 ;  /* 0x0000001f0d0a7225 */ /* 0x008fc80007800008 */
[----:B------:R-:W-:-:S04]  /*55e0*/  IMAD.WIDE.U32 R8, R13, R30, RZ ;  /* 0x0000001e0d087225 */ /* 0x000fc800078e00ff */
[----:B------:R-:W-:Y:S01]  /*55f0*/  IMAD.X R15, RZ, RZ, RZ, P0 ;  /* 0x000000ffff0f7224 */ /* 0x000fe200000e06ff */
[----:B------:R-:W-:Y:S01]  /*5600*/  IADD3 RZ, P0, R9, R10, RZ ;  /* 0x0000000a09ff7210 */ /* 0x000fe20007f1e0ff */
[----:B------:R-:W-:-:S04]  /*5610*/  IMAD.MOV.U32 R14, RZ, RZ, R11 ;  /* 0x000000ffff0e7224 */ /* 0x000fc800078e000b */
[----:B------:R-:W-:-:S08]  /*5620*/  IMAD.WIDE.U32.X R8, R17, R31, R14, P0 ;  /* 0x0000001f11087225 */ /* 0x000fd000000e040e */
.L_x_107:
[----:B-1----:R-:W-:Y:S01]  /*5630*/  SHF.R.U64 R8, R8, R27, R9 ;  /* 0x0000001b08087219 */ /* 0x002fe20000001209 */
[----:B0-----:R-:W-:Y:S01]  /*5640*/  VIADD R13, R22, 0xffffffff ;  /* 0xffffffff160d7836 */ /* 0x001fe20000000000 */
[----:B------:R-:W-:Y:S01]  /*5650*/  LOP3.LUT R11, R16, R25, RZ, 0xc0, !PT ;  /* 0x00000019100b7212 */ /* 0x000fe200078ec0ff */
[----:B------:R-:W-:Y:S02]  /*5660*/  IMAD.MOV R19, RZ, RZ, -R19 ;  /* 0x000000ffff137224 */ /* 0x000fe400078e0a13 */
[----:B------:R-:W-:Y:S02]  /*5670*/  IMAD.MOV R9, RZ, RZ, -R8 ;  /* 0x000000ffff097224 */ /* 0x000fe400078e0a08 */
[----:B------:R-:W-:Y:S01]  /*5680*/  IMAD R26, R26, R8, R11 ;  /* 0x000000081a1a7224 */ /* 0x000fe200078e020b */
[----:B------:R-:W-:Y:S01]  /*5690*/  LOP3.LUT R11, R18, R13, RZ, 0xc0, !PT ;  /* 0x0000000d120b7212 */ /* 0x000fe200078ec0ff */
[----:B---3--:R-:W-:Y:S02]  /*56a0*/  @P4 IMAD R23, R21, R19, R24 ;  /* 0x0000001315174224 */ /* 0x008fe400078e0218 */
[----:B--2---:R-:W-:-:S02]  /*56b0*/  IMAD R8, R9, R29, R20 ;  /* 0x0000001d09087224 */ /* 0x004fc400078e0214 */
[----:B------:R-:W-:Y:S02]  /*56c0*/  IMAD R26, R26, R32, R23 ;  /* 0x000000201a1a7224 */ /* 0x000fe400078e0217 */
[----:B------:R-:W-:Y:S02]  /*56d0*/  IMAD R9, R8, R22, R11 ;  /* 0x0000001608097224 */ /* 0x000fe400078e020b */
[----:B------:R-:W-:-:S03]  /*56e0*/  IMAD.MOV.U32 R10, RZ, RZ, 0x1 ;  /* 0x00000001ff0a7424 */ /* 0x000fc600078e00ff */
[----:B------:R-:W-:Y:S02]  /*56f0*/  SEL R15, R9, R26, !P4 ;  /* 0x0000001a090f7207 */ /* 0x000fe40006000000 */
[----:B------:R-:W-:Y:S02]  /*5700*/  PRMT R8, R10, 0x7610, R8 ;  /* 0x000076100a087816 */ /* 0x000fe40000000008 */
[----:B------:R-:W-:-:S07]  /*5710*/  SEL R26, R26, R9, !P4 ;  /* 0x000000091a1a7207 */ /* 0x000fce0006000000 */
.L_x_105:
[----:B------:R-:W-:Y:S01]  /*5720*/  LOP3.LUT P0, RZ, R8, 0xff, RZ, 0xc0, !PT ;  /* 0x000000ff08ff7812 */ /* 0x000fe2000780c0ff */
[----:B------:R-:W-:-:S12]  /*5730*/  IMAD.MOV.U32 R71, RZ, RZ, R26 ;  /* 0x000000ffff477224 */ /* 0x000fd800078e001a */
[----:B------:R-:W-:Y:S05]  /*5740*/  @P0 BRA `(.L_x_108) ;  /* 0xffffffb800d00947 */ /* 0x000fea000383ffff */
[----:B------:R-:W-:Y:S05]  /*5750*/  EXIT ;  /* 0x000000000000794d */ /* 0x000fea0003800000 */
.L_x_8:
[----:B0-----:R-:W-:Y:S01]  /*5760*/  ULDC.64 UR4, c[0x0][0x650] ;  /* 0x0001940000047ab9 */ /* 0x001fe20000000a00 */
        /* <DEDUP_REMOVED lines=25> */
.L_x_110:
[----:B------:R-:W0:Y:S01]  /*5900*/  LDC.64 R28, c[0x0][0x640] ;  /* 0x00019000ff1c7b82 */ /* 0x000e220000000a00 */
[-CC-:B------:R-:W-:Y:S01]  /*5910*/  SHF.R.U64 R21, R16, R6.reuse, R17.reuse ;  /* 0x0000000610157219 */ /* 0x180fe20000001211 */
[----:B------:R-:W-:Y:S01]  /*5920*/  IMAD.MOV.U32 R31, RZ, RZ, 0x1 ;  /* 0x00000001ff1f7424 */ /* 0x000fe200078e00ff */
[----:B------:R-:W-:Y:S02]  /*5930*/  SHF.R.U32.HI R3, RZ, R6, R17 ;  /* 0x00000006ff037219 */ /* 0x000fe40000011611 */
[----:B------:R-:W-:-:S03]  /*5940*/  IADD3 R15, P0, RZ, -R21, RZ ;  /* 0x80000015ff0f7210 */ /* 0x000fc60007f1e0ff */
[----:B------:R-:W1:Y:S02]  /*5950*/  LDC R14, c[0x0][0x618] ;  /* 0x00018600ff0e7b82 */ /* 0x000e640000000800 */
[----:B------:R-:W-:Y:S02]  /*5960*/  IMAD.X R3, RZ, RZ, ~R3, P0 ;  /* 0x000000ffff037224 */ /* 0x000fe400000e0e03 */
[----:B------:R-:W-:-:S04]  /*5970*/  IMAD.WIDE.U32 R12, R15, R22, R4 ;  /* 0x000000160f0c7225 */ /* 0x000fc800078e0004 */
[----:B------:R-:W2:Y:S01]  /*5980*/  LDC R16, c[0x0][0x608] ;  /* 0x00018200ff107b82 */ /* 0x000ea20000000800 */
[----:B------:R-:W-:-:S04]  /*5990*/  IMAD R6, R3, R22, RZ ;  /* 0x0000001603067224 */ /* 0x000fc800078e02ff */
[----:B------:R-:W-:-:S03]  /*59a0*/  IMAD R3, R15, R23, R6 ;  /* 0x000000170f037224 */ /* 0x000fc600078e0206 */
[----:B------:R-:W3:Y:S01]  /*59b0*/  LDC R26, c[0x0][0x658] ;  /* 0x00019600ff1a7b82 */ /* 0x000ee20000000800 */
[----:B------:R-:W-:Y:S01]  /*59c0*/  IMAD.IADD R3, R13, 0x1, R3 ;  /* 0x000000010d037824 */ /* 0x000fe200078e0203 */
[----:B0-----:R-:W-:Y:S01]  /*59d0*/  ISETP.NE.U32.AND P0, PT, R28, RZ, PT ;  /* 0x000000ff1c00720c */ /* 0x001fe20003f05070 */
[----:B------:R-:W-:-:S03]  /*59e0*/  IMAD.MOV.U32 R13, RZ, RZ, -0x1 ;  /* 0xffffffffff0d7424 */ /* 0x000fc600078e00ff */
        /* <DEDUP_REMOVED lines=25> */
.L_x_111:
[----:B-1----:R-:W-:Y:S01]  /*5b80*/  SHF.R.U64 R6, R12, R25, R13 ;  /* 0x000000190c067219 */ /* 0x002fe2000000120d */
[----:B0-----:R-:W-:Y:S01]  /*5b90*/  VIADD R13, R24, 0xffffffff ;  /* 0xffffffff180d7836 */ /* 0x001fe20000000000 */
[----:B------:R-:W-:Y:S01]  /*5ba0*/  SHF.L.U32 R9, R31, R26, RZ ;  /* 0x0000001a1f097219 */ /* 0x000fe200000006ff */
[----:B------:R-:W-:Y:S01]  /*5bb0*/  @P4 IMAD R10, R11, R20, R8 ;  /* 0x000000140b0a4224 */ /* 0x000fe200078e0208 */
[----:B------:R-:W-:Y:S01]  /*5bc0*/  LOP3.LUT R3, R22, R33, RZ, 0xc0, !PT ;  /* 0x0000002116037212 */ /* 0x000fe200078ec0ff */
[----:B------:R-:W-:Y:S01]  /*5bd0*/  IMAD.MOV R12, RZ, RZ, -R6 ;  /* 0x000000ffff0c7224 */ /* 0x000fe200078e0a06 */
[----:B------:R-:W-:Y:S01]  /*5be0*/  LOP3.LUT R18, R18, R13, RZ, 0xc0, !PT ;  /* 0x0000000d12127212 */ /* 0x000fe200078ec0ff */
[----:B------:R-:W-:Y:S02]  /*5bf0*/  IMAD.MOV.U32 R16, RZ, RZ, R21 ;  /* 0x000000ffff107224 */ /* 0x000fe400078e0015 */
[----:B------:R-:W-:Y:S02]  /*5c00*/  IMAD R9, R9, R6, R3 ;  /* 0x0000000609097224 */ /* 0x000fe400078e0203 */
[----:B--2---:R-:W-:-:S02]  /*5c10*/  IMAD R3, R12, R27, R23 ;  /* 0x0000001b0c037224 */ /* 0x004fc400078e0217 */
[----:B---3--:R-:W-:Y:S02]  /*5c20*/  IMAD R10, R9, R30, R10 ;  /* 0x0000001e090a7224 */ /* 0x008fe400078e020a */
[----:B------:R-:W-:Y:S02]  /*5c30*/  IMAD.MOV.U32 R6, RZ, RZ, 0x1 ;  /* 0x00000001ff067424 */ /* 0x000fe400078e00ff */
[----:B------:R-:W-:-:S03]  /*5c40*/  IMAD R9, R3, R24, R18 ;  /* 0x0000001803097224 */ /* 0x000fc600078e0212 */
[----:B------:R-:W-:Y:S02]  /*5c50*/  PRMT R3, R6, 0x7610, R3 ;  /* 0x0000761006037816 */ /* 0x000fe40000000003 */
[----:B------:R-:W-:Y:S02]  /*5c60*/  SEL R6, R9, R10, !P4 ;  /* 0x0000000a09067207 */ /* 0x000fe40006000000 */
[----:B------:R-:W-:-:S07]  /*5c70*/  SEL R18, R10, R9, !P4 ;  /* 0x000000090a127207 */ /* 0x000fce0006000000 */
.L_x_109:
[----:B------:R-:W-:-:S08]  /*5c80*/  NOP ;  /* 0x0000000000007918 */ /* 0x000fd00000000000 */
[----:B------:R-:W0:-:S00]  /*5c90*/  USETMAXREG.DEALLOC.CTAPOOL 0x28 ;  /* 0x00000028000079c8 */ /* 0x000e0000080e0500 */
[----:B0-----:R-:W-:-:S13]  /*5ca0*/  ISETP.NE.AND P0, PT, R7, RZ, PT ;  /* 0x000000ff0700720c */ /* 0x001fda0003f05270 */
[----:B------:R-:W-:Y:S05]  /*5cb0*/  @P0 EXIT ;  /* 0x000000000000094d */ /* 0x000fea0003800000 */
[----:B------:R-:W-:Y:S01]  /*5cc0*/  LOP3.LUT P0, RZ, R3, 0xff, RZ, 0xc0, !PT ;  /* 0x000000ff03ff7812 */ /* 0x000fe2000780c0ff */
[----:B------:R-:W-:Y:S02]  /*5cd0*/  IMAD.MOV.U32 R3, RZ, RZ, 0x1 ;  /* 0x00000001ff037424 */ /* 0x000fe400078e00ff */
[----:B------:R-:W-:-:S10]  /*5ce0*/  IMAD.MOV.U32 R17, RZ, RZ, RZ ;  /* 0x000000ffff117224 */ /* 0x000fd400078e00ff */
[----:B------:R-:W-:Y:S05]  /*5cf0*/  @!P0 BRA `(.L_x_112) ;  /* 0x0000000c003c8947 */ /* 0x000fea0003800000 */
[----:B------:R-:W0:Y:S01]  /*5d00*/  LDC R3, c[0x0][0x28c] ;  /* 0x0000a300ff037b82 */ /* 0x000e220000000800 */
[----:B------:R-:W1:Y:S01]  /*5d10*/  S2R R12, SR_CgaCtaId ;  /* 0x00000000000c7919 */ /* 0x000e620000008800 */
[----:B------:R-:W-:Y:S01]  /*5d20*/  ULDC UR5, c[0x0][0x658] ;  /* 0x0001960000057ab9 */ /* 0x000fe20000000800 */
[----:B------:R-:W-:Y:S01]  /*5d30*/  UMOV UR7, 0xffffffff ;  /* 0xffffffff00077882 */ /* 0x000fe20000000000 */
[----:B------:R-:W-:Y:S01]  /*5d40*/  ULDC UR6, c[0x0][0xc] ;  /* 0x0000030000067ab9 */ /* 0x000fe20000000800 */
[----:B------:R-:W-:Y:S01]  /*5d50*/  USHF.L.U32 UR8, UR7, UR5, URZ ;  /* 0x0000000507087299 */ /* 0x000fe2000800063f */
[----:B------:R-:W-:Y:S01]  /*5d60*/  BSSY B0, `(.L_x_112) ;  /* 0x00000c8000007945 */ /* 0x000fe20003800000 */
[----:B------:R-:W-:Y:S01]  /*5d70*/  UMOV UR9, 0x1 ;  /* 0x0000000100097882 */ /* 0x000fe20000000000 */
[----:B------:R-:W-:Y:S01]  /*5d80*/  ULDC UR7, c[0x0][0x10] ;  /* 0x0000040000077ab9 */ /* 0x000fe20000000800 */
[----:B------:R-:W-:Y:S01]  /*5d90*/  USHF.L.U32 UR18, UR9, UR5, URZ ;  /* 0x0000000509127299 */ /* 0x000fe2000800063f */
[----:B------:R-:W-:Y:S01]  /*5da0*/  IMAD.MOV.U32 R14, RZ, RZ, 0x1 ;  /* 0x00000001ff0e7424 */ /* 0x000fe200078e00ff */
[----:B------:R-:W-:Y:S01]  /*5db0*/  UIMAD.WIDE.U32 UR6, UR6, UR7, URZ ;  /* 0x00000007060672a5 */ /* 0x000fe2000f8e003f */
[----:B------:R-:W-:Y:S01]  /*5dc0*/  LOP3.LUT R15, R2, 0x2, RZ, 0xfc, !PT ;  /* 0x00000002020f7812 */ /* 0x000fe200078efcff */
[----:B------:R-:W-:Y:S01]  /*5dd0*/  ULDC UR5, c[0x0][0x14] ;  /* 0x0000050000057ab9 */ /* 0x000fe20000000800 */
[----:B------:R-:W-:Y:S01]  /*5de0*/  IMAD.MOV.U32 R17, RZ, RZ, RZ ;  /* 0x000000ffff117224 */ /* 0x000fe200078e00ff */
[----:B------:R-:W-:-:S02]  /*5df0*/  UIMAD.WIDE.U32 UR20, UR6, UR5, URZ ;  /* 0x00000005061472a5 */ /* 0x000fc4000f8e003f */
[----:B------:R-:W-:Y:S01]  /*5e00*/  UIMAD UR13, UR7, UR5, URZ ;  /* 0x00000005070d72a4 */ /* 0x000fe2000f8e023f */
[----:B------:R-:W-:Y:S01]  /*5e10*/  ULDC UR4, c[0x0][0x600] ;  /* 0x0001800000047ab9 */ /* 0x000fe20000000800 */
[----:B------:R-:W-:Y:S02]  /*5e20*/  ULOP3.LUT UR17, URZ, UR8, URZ, 0x33, !UPT ;  /* 0x000000083f117292 */ /* 0x000fe4000f8e333f */
[----:B------:R-:W-:Y:S01]  /*5e30*/  UIADD3 UR4, UR4, -0x1, URZ ;  /* 0xffffffff04047890 */ /* 0x000fe2000fffe03f */
[----:B0-----:R-:W-:Y:S01]  /*5e40*/  VIADD R3, R3, 0x7f ;  /* 0x0000007f03037836 */ /* 0x001fe20000000000 */
[----:B------:R-:W-:Y:S01]  /*5e50*/  UIADD3 UR13, UR21, UR13, URZ ;  /* 0x0000000d150d7290 */ /* 0x000fe2000fffe03f */
[----:B------:R-:W-:-:S03]  /*5e60*/  ULDC.64 UR22, c[0x0][0x198] ;  /* 0x0000660000167ab9 */ /* 0x000fc60000000a00 */
[----:B------:R-:W-:-:S04]  /*5e70*/  SHF.R.S32.HI R8, RZ, 0x1f, R3 ;  /* 0x0000001fff087819 */ /* 0x000fc80000011403 */
[----:B------:R-:W-:Y:S01]  /*5e80*/  LEA.HI R8, R8, R3, RZ, 0x7 ;  /* 0x0000000308087211 */ /* 0x000fe200078f38ff */
[C---:B-1----:R-:W-:Y:S02]  /*5e90*/  IMAD.SHL.U32 R11, R12.reuse, 0x20, RZ ;  /* 0x000000200c0b7824 */ /* 0x042fe400078e00ff */
[----:B------:R-:W-:Y:S01]  /*5ea0*/  IMAD.SHL.U32 R12, R12, 0x1000, RZ ;  /* 0x000010000c0c7824 */ /* 0x000fe200078e00ff */
[----:B------:R-:W-:Y:S01]  /*5eb0*/  SHF.R.S32.HI R10, RZ, 0x7, R8 ;  /* 0x00000007ff0a7819 */ /* 0x000fe20000011408 */
[----:B------:R-:W-:Y:S01]  /*5ec0*/  IMAD.MOV.U32 R3, RZ, RZ, 0x1 ;  /* 0x00000001ff037424 */ /* 0x000fe200078e00ff */
[----:B------:R-:W-:Y:S02]  /*5ed0*/  LOP3.LUT R11, R11, 0x20, RZ, 0xc0, !PT ;  /* 0x000000200b0b7812 */ /* 0x000fe400078ec0ff */
[----:B------:R-:W-:Y:S01]  /*5ee0*/  LOP3.LUT R12, R12, 0x1000, RZ, 0xc0, !PT ;  /* 0x000010000c0c7812 */ /* 0x000fe200078ec0ff */
[----:B------:R-:W-:-:S07]  /*5ef0*/  VIADD R13, R10, 0x1 ;  /* 0x000000010a0d7836 */ /* 0x000fce0000000000 */
.L_x_123:
[----:B------:R-:W-:-:S03]  /*5f00*/  UMOV UR5, 0xffffffff ;  /* 0xffffffff00057882 */ /* 0x000fc60000000000 */
[----:B------:R-:W-:Y:S05]  /*5f10*/  BRA.DIV UR5, `(.L_x_113) ;  /* 0x0000001205587947 */ /* 0x000fea000b800000 */
[----:B------:R-:W-:-:S13]  /*5f20*/  ELECT P0, URZ, PT ;  /* 0x00000000003f782f */ /* 0x000fda0003800000 */
.L_x_139:
[----:B------:R-:W0:Y:S01]  /*5f30*/  LDC R7, c[0x0][0x28c] ;  /* 0x0000a300ff077b82 */ /* 0x000e220000000800 */
[----:B------:R-:W-:Y:S01]  /*5f40*/  BSSY B1, `(.L_x_114) ;  /* 0x0000038000017945 */ /* 0x000fe20003800000 */
[----:B0-----:R-:W-:-:S13]  /*5f50*/  ISETP.LT.OR P0, PT, R7, 0x1, !P0 ;  /* 0x000000010700780c */ /* 0x001fda0004701670 */
[----:B------:R-:W-:Y:S05]  /*5f60*/  @P0 BRA `(.L_x_115) ;  /* 0x0000000000d40947 */ /* 0x000fea0003800000 */
[----:B------:R-:W-:Y:S02]  /*5f70*/  IMAD R19, R6, 0x40, R11 ;  /* 0x0000004006137824 */ /* 0x000fe400078e020b */
[----:B------:R-:W-:Y:S02]  /*5f80*/  IMAD.SHL.U32 R20, R18, 0x80, RZ ;  /* 0x0000008012147824 */ /* 0x000fe400078e00ff */
[----:B------:R-:W-:Y:S02]  /*5f90*/  IMAD.MOV.U32 R23, RZ, RZ, RZ ;  /* 0x000000ffff177224 */ /* 0x000fe400078e00ff */
[----:B------:R-:W-:Y:S02]  /*5fa0*/  IMAD.MOV.U32 R6, RZ, RZ, R13 ;  /* 0x000000ffff067224 */ /* 0x000fe400078e000d */
[----:B------:R-:W-:Y:S02]  /*5fb0*/  IMAD.MOV.U32 R7, RZ, RZ, R3 ;  /* 0x000000ffff077224 */ /* 0x000fe400078e0003 */
[----:B------:R-:W-:-:S07]  /*5fc0*/  IMAD.MOV.U32 R9, RZ, RZ, R17 ;  /* 0x000000ffff097224 */ /* 0x000fce00078e0011 */
.L_x_118:
[----:B------:R-:W0:Y:S01]  /*5fd0*/  S2R R21, SR_CgaCtaId ;  /* 0x0000000000157919 */ /* 0x000e220000008800 */
[----:B------:R-:W-:Y:S02]  /*5fe0*/  MOV R8, 0x400 ;  /* 0x0000040000087802 */ /* 0x000fe40000000f00 */
[----:B------:R-:W-:-:S13]  /*5ff0*/  LOP3.LUT P1, RZ, R0, 0x7f, RZ, 0xc0, !PT ;  /* 0x0000007f00ff7812 */ /* 0x000fda000782c0ff */
[----:B------:R-:W1:Y:S01]  /*6000*/  @!P1 LDC R18, c[0x0][0x500] ;  /* 0x00014000ff129b82 */ /* 0x000e620000000800 */
[----:B0-----:R-:W-:Y:S02]  /*6010*/  LEA R22, R21, R8, 0x18 ;  /* 0x0000000815167211 */ /* 0x001fe400078ec0ff */
[----:B------:R-:W-:-:S03]  /*6020*/  SHF.L.U32 R8, R7, 0x1f, RZ ;  /* 0x0000001f07087819 */ /* 0x000fc600000006ff */
[----:B------:R-:W-:-:S04]  /*6030*/  IMAD R21, R9, 0x8, R22 ;  /* 0x0000000809157824 */ /* 0x000fc800078e0216 */
[----:B------:R-:W0:Y:S02]  /*6040*/  SYNCS.PHASECHK.TRANS64.TRYWAIT P0, [R21+URZ+0x48], R8 ;  /* 0x00004808150075a7 */ /* 0x000e24000800017f */
[----:B01----:R-:W-:Y:S05]  /*6050*/  @!P0 BRA `(.L_x_116) ;  /* 0x0000001000288947 */ /* 0x003fea0003800000 */
.L_x_140:
[----:B0-----:R-:W-:Y:S01]  /*6060*/  PRMT R8, R15, 0x9910, RZ ;  /* 0x000099100f087816 */ /* 0x001fe200000000ff */
[----:B------:R0:W-:Y:S03]  /*6070*/  @!P1 SYNCS.ARRIVE.TRANS64 RZ, [R21+URZ], R18 ;  /* 0x0000001215ff99a7 */ /* 0x0001e6000800003f */
[----:B------:R-:W-:-:S13]  /*6080*/  ISETP.NE.AND P0, PT, R8, 0x2, PT ;  /* 0x000000020800780c */ /* 0x000fda0003f05270 */
[----:B0-----:R-:W-:Y:S05]  /*6090*/  @P0 BRA `(.L_x_117) ;  /* 0x0000000000040947 */ /* 0x001fea0003800000 */
[----:B------:R-:W-:Y:S01]  /*60a0*/  BPT.TRAP 0x1 ;  /* 0x000000040000795c */ /* 0x000fe20000300000 */
.L_x_117:
[----:B------:R-:W-:Y:S01]  /*60b0*/  R2UR UR16, R22 ;  /* 0x00000000161072ca */ /* 0x000fe200000e0000 */
[----:B------:R-:W-:Y:S01]  /*60c0*/  IMAD R22, R9, 0x4000, R22 ;  /* 0x0000400009167824 */ /* 0x000fe200078e0216 */
[----:B------:R-:W-:Y:S01]  /*60d0*/  R2UR UR9, R21 ;  /* 0x00000000150972ca */ /* 0x000fe200000e0000 */
[C---:B------:R-:W-:Y:S01]  /*60e0*/  IMAD R8, R9.reuse, 0x2000, R12 ;  /* 0x0000200009087824 */ /* 0x040fe200078e020c */
[----:B------:R-:W-:Y:S01]  /*60f0*/  UIADD3 UR6, UP0, UR22, 0xf0, URZ ;  /* 0x000000f016067890 */ /* 0x000fe2000ff1e03f */
[----:B------:R-:W-:Y:S01]  /*6100*/  VIADD R6, R6, 0xffffffff ;  /* 0xffffffff06067836 */ /* 0x000fe20000000000 */
[----:B------:R-:W-:Y:S01]  /*6110*/  R2UR UR5, R22 ;  /* 0x00000000160572ca */ /* 0x000fe200000e0000 */
[----:B------:R-:W-:Y:S01]  /*6120*/  UIADD3 UR24, UP1, UR22, 0x1f0, URZ ;  /* 0x000001f016187890 */ /* 0x000fe2000ff3e03f */
[----:B------:R-:W-:Y:S01]  /*6130*/  R2UR UR8, R8 ;  /* 0x00000000080872ca */ /* 0x000fe200000e0000 */
[----:B------:R-:W-:Y:S01]  /*6140*/  UIADD3.X UR7, URZ, UR23, URZ, UP0, !UPT ;  /* 0x000000173f077290 */ /* 0x000fe200087fe43f */
[----:B------:R-:W-:Y:S01]  /*6150*/  R2UR UR11, R20 ;  /* 0x00000000140b72ca */ /* 0x000fe200000e0000 */
[----:B------:R-:W-:Y:S01]  /*6160*/  VIADD R9, R9, 0x1 ;  /* 0x0000000109097836 */ /* 0x000fe20000000000 */
[----:B------:R-:W-:Y:S01]  /*6170*/  R2UR UR10, R23 ;  /* 0x00000000170a72ca */ /* 0x000fe200000e0000 */
[----:B------:R-:W-:Y:S01]  /*6180*/  UIADD3.X UR25, URZ, UR23, URZ, UP1, !UPT ;  /* 0x000000173f197290 */ /* 0x000fe20008ffe43f */
[----:B------:R-:W-:Y:S01]  /*6190*/  R2UR UR12, R16 ;  /* 0x00000000100c72ca */ /* 0x000fe200000e0000 */
[----:B------:R-:W-:Y:S01]  /*61a0*/  UMOV UR14, 0x0 ;  /* 0x00000000000e7882 */ /* 0x000fe20000000000 */
[----:B------:R-:W-:Y:S01]  /*61b0*/  R2UR UR19, R19 ;  /* 0x00000000131372ca */ /* 0x000fe200000e0000 */
[----:B------:R-:W-:Y:S01]  /*61c0*/  UMOV UR15, 0x10000000 ;  /* 0x10000000000f7882 */ /* 0x000fe20000000000 */
[----:B------:R-:W-:Y:S01]  /*61d0*/  ISETP.GT.AND P1, PT, R6, 0x1, PT ;  /* 0x000000010600780c */ /* 0x000fe20003f24270 */
[----:B------:R-:W-:Y:S01]  /*61e0*/  UIADD3 UR5, UR5, 0x180, URZ ;  /* 0x0000018005057890 */ /* 0x000fe2000fffe03f */
[----:B------:R-:W-:Y:S01]  /*61f0*/  ISETP.NE.AND P0, PT, R9, 0x9, PT ;  /* 0x000000090900780c */ /* 0x000fe20003f05270 */
[----:B------:R-:W-:Y:S01]  /*6200*/  UIADD3 UR16, UR16, 0x24180, UR8 ;  /* 0x0002418010107890 */ /* 0x000fe2000fffe008 */
[----:B------:R-:W-:Y:S01]  /*6210*/  VIADD R23, R23, 0x80 ;  /* 0x0000008017177836 */ /* 0x000fe20000000000 */
[----:B------:R-:W-:Y:S01]  /*6220*/  UMOV UR26, 0x30000 ;  /* 0x00030000001a7882 */ /* 0x000fe20000000000 */
[----:B------:R-:W-:-:S02]  /*6230*/  SEL R8, RZ, 0x1, P0 ;  /* 0x00000001ff087807 */ /* 0x000fc40000000000 */
[----:B------:R-:W-:Y:S01]  /*6240*/  UMOV UR8, UR5 ;  /* 0x0000000500087c82 */ /* 0x000fe20008000000 */
[----:B------:R-:W-:Y:S01]  /*6250*/  SEL R9, R9, RZ, P0 ;  /* 0x000000ff09097207 */ /* 0x000fe20000000000 */
[----:B------:R0:W-:Y:S01]  /*6260*/  UTMALDG.3D [UR8], [UR6], desc[UR14] ;  /* 0x00000e08060075b4 */ /* 0x0001e20008011000 */
[----:B------:R-:W-:Y:S01]  /*6270*/  LOP3.LUT R7, R7, R8, RZ, 0x3c, !PT ;  /* 0x0000000807077212 */ /* 0x000fe200078e3cff */
[----:B0-----:R-:W-:Y:S01]  /*6280*/  UMOV UR11, UR19 ;  /* 0x00000013000b7c82 */ /* 0x001fe20008000000 */
[----:B------:R-:W-:Y:S02]  /*6290*/  UMOV UR8, UR16 ;  /* 0x0000001000087c82 */ /* 0x000fe40008000000 */
[----:B------:R0:W-:Y:S02]  /*62a0*/  UTMALDG.3D.MULTICAST [UR8], [UR24], UR26, desc[UR14] ;  /* 0x00000e08180073b4 */ /* 0x0001e4000801181a */
[----:B0-----:R-:W-:Y:S05]  /*62b0*/  @P1 BRA `(.L_x_118) ;  /* 0xfffffffc00441947 */ /* 0x001fea000383ffff */
.L_x_115:
[----:B------:R-:W-:Y:S05]  /*62c0*/  BSYNC B1 ;  /* 0x0000000000017941 */ /* 0x000fea0003800000 */
.L_x_114:
[----:B------:R-:W-:Y:S01]  /*62d0*/  LOP3.LUT P1, RZ, R14, 0xff, RZ, 0xc0, !PT ;  /* 0x000000ff0eff7812 */ /* 0x000fe2000782c0ff */
[C---:B------:R-:W-:Y:S01]  /*62e0*/  IMAD.IADD R17, R10.reuse, 0x1, R17 ;  /* 0x000000010a117824 */ /* 0x040fe200078e0211 */
[----:B------:R-:W-:Y:S01]  /*62f0*/  ULDC.64 UR6, c[0x0][0x650] ;  /* 0x0001940000067ab9 */ /* 0x000fe20000000a00 */
[C---:B------:R-:W-:Y:S01]  /*6300*/  ISETP.GE.U32.AND P2, PT, R10.reuse, 0x9, PT ;  /* 0x000000090a00780c */ /* 0x040fe20003f46070 */
[----:B------:R-:W-:Y:S01]  /*6310*/  BSSY B1, `(.L_x_119) ;  /* 0x000006a000017945 */ /* 0x000fe20003800000 */
[----:B------:R-:W-:Y:S01]  /*6320*/  IMAD.MOV.U32 R18, RZ, RZ, -0x1 ;  /* 0xffffffffff127424 */ /* 0x000fe200078e00ff */
[----:B------:R-:W-:Y:S01]  /*6330*/  ISETP.GT.U32.AND P0, PT, R17, 0x8, PT ;  /* 0x000000081100780c */ /* 0x000fe20003f04070 */
[----:B------:R-:W-:Y:S01]  /*6340*/  IMAD.MOV.U32 R16, RZ, RZ, -0x1 ;  /* 0xffffffffff107424 */ /* 0x000fe200078e00ff */
[----:B------:R-:W-:Y:S02]  /*6350*/  PRMT R14, RZ, 0x7610, R14 ;  /* 0x00007610ff0e7816 */ /* 0x000fe4000000000e */
[----:B------:R-:W-:-:S03]  /*6360*/  ISETP.LT.U32.AND P0, PT, R10, 0x9, P0 ;  /* 0x000000090a00780c */ /* 0x000fc60000701070 */
[----:B------:R-:W0:Y:S01]  /*6370*/  @P1 S2R R7, SR_CgaCtaId ;  /* 0x0000000000071919 */ /* 0x000e220000008800 */
[----:B------:R-:W-:-:S04]  /*6380*/  @P1 MOV R6, 0x400 ;  /* 0x0000040000061802 */ /* 0x000fc80000000f00 */
[----:B0-----:R-:W-:Y:S01]  /*6390*/  @P1 LEA R8, R7, R6, 0x18 ;  /* 0x0000000607081211 */ /* 0x001fe200078ec0ff */
[----:B------:R-:W-:Y:S01]  /*63a0*/  IMAD.WIDE.U32 R6, R17, 0x38e38e39, RZ ;  /* 0x38e38e3911067825 */ /* 0x000fe200078e00ff */
[----:B------:R-:W-:Y:S02]  /*63b0*/  SEL R6, RZ, 0x1, !P0 ;  /* 0x00000001ff067807 */ /* 0x000fe40004000000 */
[----:B------:R0:W-:Y:S01]  /*63c0*/  @P1 SYNCS.ARRIVE.TRANS64.A1T0 RZ, [R8+URZ+0xa8], RZ ;  /* 0x0000a8ff08ff19a7 */ /* 0x0001e2000810003f */
[----:B------:R-:W-:Y:S02]  /*63d0*/  IADD3 R4, P1, R4, UR20, RZ ;  /* 0x0000001404047c10 */ /* 0x000fe4000ff3e0ff */
[----:B------:R-:W-:Y:S01]  /*63e0*/  LOP3.LUT R3, R3, R6, RZ, 0x3c, !PT ;  /* 0x0000000603037212 */ /* 0x000fe200078e3cff */
[----:B------:R-:W-:Y:S01]  /*63f0*/  IMAD.MOV.U32 R6, RZ, RZ, -0x1 ;  /* 0xffffffffff067424 */ /* 0x000fe200078e00ff */
[----:B------:R-:W-:Y:S02]  /*6400*/  IADD3.X R5, R5, UR13, RZ, P1, !PT ;  /* 0x0000000d05057c10 */ /* 0x000fe40008ffe4ff */
[----:B------:R-:W-:-:S02]  /*6410*/  ISETP.GE.U32.AND P0, PT, R4, UR6, PT ;  /* 0x0000000604007c0c */ /* 0x000fc4000bf06070 */
[----:B0-----:R-:W-:Y:S02]  /*6420*/  SHF.R.U32.HI R8, RZ, 0x1, R7 ;  /* 0x00000001ff087819 */ /* 0x001fe40000011607 */
[----:B------:R-:W-:Y:S02]  /*6430*/  ISETP.GE.U32.AND.EX P0, PT, R5, UR7, PT, P0 ;  /* 0x0000000705007c0c */ /* 0x000fe4000bf06100 */
[----:B------:R-:W-:Y:S01]  /*6440*/  @P2 LOP3.LUT R3, R3, 0x1, R8, 0x78, !PT ;  /* 0x0000000103032812 */ /* 0x000fe200078e7808 */
[----:B------:R-:W-:Y:S01]  /*6450*/  IMAD R17, R8, -0x9, R17 ;  /* 0xfffffff708117824 */ /* 0x000fe200078e0211 */
[----:B------:R-:W-:-:S09]  /*6460*/  PRMT R7, RZ, 0x7610, R7 ;  /* 0x00007610ff077816 */ /* 0x000fd20000000007 */
[----:B------:R-:W-:Y:S05]  /*6470*/  @P0 BRA `(.L_x_120) ;  /* 0x00000004004c0947 */ /* 0x000fea0003800000 */
[----:B------:R-:W0:Y:S01]  /*6480*/  S2R R18, SR_CTAID.X ;  /* 0x0000000000127919 */ /* 0x000e220000002500 */
[----:B------:R-:W-:Y:S01]  /*6490*/  ULDC.64 UR6, c[0x0][0x628] ;  /* 0x00018a0000067ab9 */ /* 0x000fe20000000a00 */
[----:B------:R-:W-:Y:S01]  /*64a0*/  ULDC UR8, c[0x0][0x630] ;  /* 0x00018c0000087ab9 */ /* 0x000fe20000000800 */
[----:B------:R-:W-:Y:S01]  /*64b0*/  ISETP.NE.U32.AND P0, PT, RZ, UR6, PT ;  /* 0x00000006ff007c0c */ /* 0x000fe2000bf05070 */
[----:B------:R-:W1:Y:S01]  /*64c0*/  S2R R19, SR_CTAID.Y ;  /* 0x0000000000137919 */ /* 0x000e620000002600 */
[----:B------:R-:W-:Y:S01]  /*64d0*/  ULDC UR9, c[0x0][0x150] ;  /* 0x0000540000097ab9 */ /* 0x000fe20000000800 */
[----:B------:R-:W-:Y:S01]  /*64e0*/  IMAD.MOV.U32 R6, RZ, RZ, R4 ;  /* 0x000000ffff067224 */ /* 0x000fe200078e0004 */
[----:B------:R-:W-:Y:S01]  /*64f0*/  ISETP.NE.AND.EX P0, PT, RZ, UR7, PT, P0 ;  /* 0x00000007ff007c0c */ /* 0x000fe2000bf05300 */
[----:B------:R-:W-:Y:S01]  /*6500*/  IMAD.MOV.U32 R7, RZ, RZ, R5 ;  /* 0x000000ffff077224 */ /* 0x000fe200078e0005 */
[----:B0-----:R-:W-:-:S11]  /*6510*/  I2FP.F32.U32 R20, R18 ;  /* 0x0000001200147245 */ /* 0x001fd60000201000 */
[----:B------:R-:W-:Y:S05]  /*6520*/  @!P0 BRA `(.L_x_121) ;  /* 0x0000000000288947 */ /* 0x000fea0003800000 */
[----:B------:R-:W-:Y:S02]  /*6530*/  ULDC UR5, c[0x0][0x634] ;  /* 0x00018d0000057ab9 */ /* 0x000fe40000000800 */
[----:B------:R-:W-:-:S05]  /*6540*/  IADD3 R7, P0, R4, UR5, RZ ;  /* 0x0000000504077c10 */ /* 0x000fca000ff1e0ff */
[----:B------:R-:W-:-:S04]  /*6550*/  IMAD.X R21, RZ, RZ, R5, P0 ;  /* 0x000000ffff157224 */ /* 0x000fc800000e0605 */
[----:B------:R-:W-:-:S04]  /*6560*/  IMAD.WIDE.U32 R8, R21, UR6, RZ ;  /* 0x0000000615087c25 */ /* 0x000fc8000f8e00ff */
[----:B------:R-:W-:-:S04]  /*6570*/  IMAD.WIDE.U32 R8, P0, R7, UR7, R8 ;  /* 0x0000000707087c25 */ /* 0x000fc8000f800008 */
[----:B------:R-:W-:-:S04]  /*6580*/  IMAD.WIDE.U32 R6, R7, UR6, RZ ;  /* 0x0000000607067c25 */ /* 0x000fc8000f8e00ff */
[----:B------:R-:W-:Y:S01]  /*6590*/  IMAD.MOV.U32 R6, RZ, RZ, R9 ;  /* 0x000000ffff067224 */ /* 0x000fe200078e0009 */
[----:B------:R-:W-:Y:S01]  /*65a0*/  IADD3 RZ, P1, R7, R8, RZ ;  /* 0x0000000807ff7210 */ /* 0x000fe20007f3e0ff */
[----:B------:R-:W-:-:S04]  /*65b0*/  IMAD.X R7, RZ, RZ, RZ, P0 ;  /* 0x000000ffff077224 */ /* 0x000fc800000e06ff */
[----:B------:R-:W-:-:S08]  /*65c0*/  IMAD.WIDE.U32.X R6, R21, UR7, R6, P1 ;  /* 0x0000000715067c25 */ /* 0x000fd000088e0406 */
.L_x_121:
[--C-:B------:R-:W-:Y:S01]  /*65d0*/  SHF.R.U64 R16, R6, UR8, R7.reuse ;  /* 0x0000000806107c19 */ /* 0x100fe20008001207 */
[----:B------:R-:W-:Y:S01]  /*65e0*/  FMUL R20, R20, UR9 ;  /* 0x0000000914147c20 */ /* 0x000fe20008400000 */
[----:B------:R-:W0:Y:S01]  /*65f0*/  LDC R21, c[0x0][0x144] ;  /* 0x00005100ff157b82 */ /* 0x000e220000000800 */
[----:B-1----:R-:W-:Y:S01]  /*6600*/  I2FP.F32.U32 R8, R19 ;  /* 0x0000001300087245 */ /* 0x002fe20000201000 */
[----:B------:R-:W-:Y:S01]  /*6610*/  ULDC UR5, c[0x0][0x154] ;  /* 0x0000550000057ab9 */ /* 0x000fe20000000800 */
[----:B------:R-:W-:Y:S01]  /*6620*/  SHF.R.U32.HI R6, RZ, UR8, R7 ;  /* 0x00000008ff067c19 */ /* 0x000fe20008011607 */
[----:B------:R-:W-:Y:S01]  /*6630*/  ULDC.64 UR6, c[0x0][0x620] ;  /* 0x0001880000067ab9 */ /* 0x000fe20000000a00 */
[----:B------:R-:W-:Y:S01]  /*6640*/  IADD3 R7, P0, RZ, -R16, RZ ;  /* 0x80000010ff077210 */ /* 0x000fe20007f1e0ff */
[----:B------:R-:W1:Y:S01]  /*6650*/  F2I.U32.TRUNC.NTZ R20, R20 ;  /* 0x0000001400147305 */ /* 0x000e62000020f000 */
[----:B------:R-:W-:Y:S01]  /*6660*/  FMUL R8, R8, UR5 ;  /* 0x0000000508087c20 */ /* 0x000fe20008400000 */
[----:B------:R-:W2:Y:S01]  /*6670*/  LDC R22, c[0x0][0x148] ;  /* 0x00005200ff167b82 */ /* 0x000ea20000000800 */
[----:B------:R-:W-:Y:S01]  /*6680*/  ULDC UR5, c[0x0][0x618] ;  /* 0x0001860000057ab9 */ /* 0x000fe20000000800 */
[----:B------:R-:W-:-:S04]  /*6690*/  IMAD.X R6, RZ, RZ, ~R6, P0 ;  /* 0x000000ffff067224 */ /* 0x000fc800000e0e06 */
[----:B------:R-:W-:Y:S01]  /*66a0*/  IMAD R6, R6, UR6, RZ ;  /* 0x0000000606067c24 */ /* 0x000fe2000f8e02ff */
[----:B------:R-:W3:Y:S03]  /*66b0*/  F2I.U32.TRUNC.NTZ R8, R8 ;  /* 0x0000000800087305 */ /* 0x000ee6000020f000 */
[C---:B------:R-:W-:Y:S02]  /*66c0*/  IMAD R9, R7.reuse, UR7, R6 ;  /* 0x0000000707097c24 */ /* 0x040fe4000f8e0206 */
[----:B------:R-:W-:Y:S01]  /*66d0*/  IMAD.WIDE.U32 R6, R7, UR6, R4 ;  /* 0x0000000607067c25 */ /* 0x000fe2000f8e0004 */
[----:B------:R-:W-:Y:S02]  /*66e0*/  ULDC.64 UR6, c[0x0][0x640] ;  /* 0x0001900000067ab9 */ /* 0x000fe40000000a00 */
[----:B------:R-:W-:Y:S01]  /*66f0*/  ISETP.NE.U32.AND P0, PT, RZ, UR6, PT ;  /* 0x00000006ff007c0c */ /* 0x000fe2000bf05070 */
[----:B-1----:R-:W-:-:S02]  /*6700*/  IMAD.MOV R20, RZ, RZ, -R20 ;  /* 0x000000ffff147224 */ /* 0x002fc400078e0a14 */
[----:B------:R-:W-:Y:S01]  /*6710*/  IMAD.IADD R7, R7, 0x1, R9 ;  /* 0x0000000107077824 */ /* 0x000fe200078e0209 */
[----:B------:R-:W-:Y:S01]  /*6720*/  ISETP.NE.AND.EX P0, PT, RZ, UR7, PT, P0 ;  /* 0x00000007ff007c0c */ /* 0x000fe2000bf05300 */
[----:B0-----:R-:W-:-:S03]  /*6730*/  IMAD R18, R21, R20, R18 ;  /* 0x0000001415127224 */ /* 0x001fc600078e0212 */
[--C-:B------:R-:W-:Y:S01]  /*6740*/  SHF.R.U64 R20, R6, UR5, R7.reuse ;  /* 0x0000000506147c19 */ /* 0x100fe20008001207 */
[----:B---3--:R-:W-:Y:S01]  /*6750*/  IMAD.MOV R6, RZ, RZ, -R8 ;  /* 0x000000ffff067224 */ /* 0x008fe200078e0a08 */
[----:B------:R-:W-:Y:S01]  /*6760*/  SHF.R.U32.HI R7, RZ, UR5, R7 ;  /* 0x00000005ff077c19 */ /* 0x000fe20008011607 */
[----:B------:R-:W-:Y:S02]  /*6770*/  ULDC UR5, c[0x0][0x608] ;  /* 0x0001820000057ab9 */ /* 0x000fe40000000800 */
[----:B--2---:R-:W-:Y:S01]  /*6780*/  @P4 IMAD R18, R22, R6, R19 ;  /* 0x0000000616124224 */ /* 0x004fe200078e0213 */
[--C-:B------:R-:W-:Y:S02]  /*6790*/  SHF.R.U64 R22, R20, UR5, R7.reuse ;  /* 0x0000000514167c19 */ /* 0x100fe40008001207 */
[----:B------:R-:W-:Y:S01]  /*67a0*/  SHF.R.U32.HI R7, RZ, UR5, R7 ;  /* 0x00000005ff077c19 */ /* 0x000fe20008011607 */
[----:B------:R-:W-:-:S03]  /*67b0*/  ULDC UR5, c[0x0][0x658] ;  /* 0x0001960000057ab9 */ /* 0x000fc60000000800 */
[--C-:B------:R-:W-:Y:S02]  /*67c0*/  SHF.R.U64 R19, R22, UR5, R7.reuse ;  /* 0x0000000516137c19 */ /* 0x100fe40008001207 */
[----:B------:R-:W-:-:S03]  /*67d0*/  SHF.R.U32.HI R21, RZ, UR5, R7 ;  /* 0x00000005ff157c19 */ /* 0x000fc60008011607 */
[----:B------:R-:W-:Y:S02]  /*67e0*/  IMAD.MOV.U32 R8, RZ, RZ, R19 ;  /* 0x000000ffff087224 */ /* 0x000fe400078e0013 */
[----:B------:R-:W-:Y:S01]  /*67f0*/  IMAD.MOV.U32 R7, RZ, RZ, R21 ;  /* 0x000000ffff077224 */ /* 0x000fe200078e0015 */
[----:B------:R-:W-:Y:S06]  /*6800*/  @!P0 BRA `(.L_x_122) ;  /* 0x00000000002c8947 */ /* 0x000fec0003800000 */
        /* <DEDUP_REMOVED lines=9> */
[----:B------:R-:W-:-:S04]  /*68a0*/  IMAD.WIDE.U32.X R6, R21, UR7, R6, P1 ;  /* 0x0000000715067c25 */ /* 0x000fc800088e0406 */
[----:B------:R-:W-:-:S07]  /*68b0*/  IMAD.MOV.U32 R8, RZ, RZ, R6 ;  /* 0x000000ffff087224 */ /* 0x000fce00078e0006 */
.L_x_122:
[----:B------:R-:W-:Y:S01]  /*68c0*/  ULDC UR5, c[0x0][0x648] ;  /* 0x0001920000057ab9 */ /* 0x000fe20000000800 */
[----:B------:R-:W-:Y:S01]  /*68d0*/  LOP3.LUT R6, R22, UR17, RZ, 0xc0, !PT ;  /* 0x0000001116067c12 */ /* 0x000fe2000f8ec0ff */
[----:B------:R-:W-:Y:S01]  /*68e0*/  ULDC UR6, c[0x0][0x610] ;  /* 0x0001840000067ab9 */ /* 0x000fe20000000800 */
[----:B------:R-:W-:Y:S01]  /*68f0*/  SHF.R.U64 R7, R8, UR5, R7 ;  /* 0x0000000508077c19 */ /* 0x000fe20008001207 */
[----:B------:R-:W-:Y:S01]  /*6900*/  ULDC UR5, c[0x0][0x638] ;  /* 0x00018e0000057ab9 */ /* 0x000fe20000000800 */
[----:B------:R-:W-:-:S03]  /*6910*/  LOP3.LUT R20, R20, UR4, RZ, 0xc0, !PT ;  /* 0x0000000414147c12 */ /* 0x000fc6000f8ec0ff */
[----:B------:R-:W-:Y:S02]  /*6920*/  IMAD.MOV R8, RZ, RZ, -R7 ;  /* 0x000000ffff087224 */ /* 0x000fe400078e0a07 */
[----:B------:R-:W-:Y:S02]  /*6930*/  IMAD R7, R7, UR18, R6 ;  /* 0x0000001207077c24 */ /* 0x000fe4000f8e0206 */
[----:B------:R-:W-:Y:S01]  /*6940*/  IMAD R19, R8, UR5, R19 ;  /* 0x0000000508137c24 */ /* 0x000fe2000f8e0213 */
[----:B------:R-:W-:Y:S01]  /*6950*/  ULDC UR5, c[0x0][0x600] ;  /* 0x0001800000057ab9 */ /* 0x000fe20000000800 */
[----:B------:R-:W-:Y:S02]  /*6960*/  IMAD R18, R7, UR6, R18 ;  /* 0x0000000607127c24 */ /* 0x000fe4000f8e0212 */
[----:B------:R-:W-:Y:S02]  /*6970*/  IMAD R19, R19, UR5, R20 ;  /* 0x0000000513137c24 */ /* 0x000fe4000f8e0214 */
[----:B------:R-:W-:-:S03]  /*6980*/  IMAD.MOV.U32 R7, RZ, RZ, 0x1 ;  /* 0x00000001ff077424 */ /* 0x000fc600078e00ff */
[----:B------:R-:W-:Y:S02]  /*6990*/  SEL R6, R19, R18, !P4 ;  /* 0x0000001213067207 */ /* 0x000fe40006000000 */
[----:B------:R-:W-:-:S07]  /*69a0*/  SEL R18, R18, R19, !P4 ;  /* 0x0000001312127207 */ /* 0x000fce0006000000 */
.L_x_120:
[----:B------:R-:W-:Y:S05]  /*69b0*/  BSYNC B1 ;  /* 0x0000000000017941 */ /* 0x000fea0003800000 */
.L_x_119:
[----:B------:R-:W-:-:S13]  /*69c0*/  LOP3.LUT P0, RZ, R7, 0xff, RZ, 0xc0, !PT ;  /* 0x000000ff07ff7812 */ /* 0x000fda000780c0ff */
[----:B------:R-:W-:Y:S05]  /*69d0*/  @P0 BRA `(.L_x_123) ;  /* 0xfffffff400480947 */ /* 0x000fea000383ffff */
[----:B------:R-:W-:Y:S05]  /*69e0*/  BSYNC B0 ;  /* 0x0000000000007941 */ /* 0x000fea0003800000 */
.L_x_112:
[----:B------:R-:W-:-:S03]  /*69f0*/  UMOV UR5, 0xffffffff ;  /* 0xffffffff00057882 */ /* 0x000fc60000000000 */
[----:B------:R-:W-:Y:S05]  /*6a00*/  BRA.DIV UR5, `(.L_x_124) ;  /* 0x0000000605d07947 */ /* 0x000fea000b800000 */
[----:B------:R-:W-:-:S13]  /*6a10*/  ELECT P0, URZ, PT ;  /* 0x00000000003f782f */ /* 0x000fda0003800000 */
.L_x_143:
[----:B------:R-:W-:Y:S04]  /*6a20*/  BSSY B0, `(.L_x_125) ;  /* 0x0000058000007945 */ /* 0x000fe80003800000 */
[----:B------:R-:W-:Y:S05]  /*6a30*/  @!P0 BRA `(.L_x_126) ;  /* 0x0000000400588947 */ /* 0x000fea0003800000 */
[----:B------:R-:W-:-:S04]  /*6a40*/  LOP3.LUT R2, R2, 0x2, RZ, 0xfc, !PT ;  /* 0x0000000202027812 */ /* 0x000fc800078efcff */
[----:B------:R-:W-:-:S13]  /*6a50*/  ISETP.NE.AND P0, PT, R2, 0x3, PT ;  /* 0x000000030200780c */ /* 0x000fda0003f05270 */
[----:B------:R-:W-:Y:S05]  /*6a60*/  @!P0 BRA `(.L_x_127) ;  /* 0x0000000000048947 */ /* 0x000fea0003800000 */
[----:B------:R-:W-:Y:S01]  /*6a70*/  BPT.TRAP 0x1 ;  /* 0x000000040000795c */ /* 0x000fe20000300000 */
.L_x_127:
[----:B------:R-:W0:Y:S01]  /*6a80*/  S2R R5, SR_CgaCtaId ;  /* 0x0000000000057919 */ /* 0x000e220000008800 */
[----:B------:R-:W-:Y:S02]  /*6a90*/  MOV R0, 0x400 ;  /* 0x0000040000007802 */ /* 0x000fe40000000f00 */
[----:B------:R-:W-:Y:S02]  /*6aa0*/  SHF.L.U32 R4, R3, 0x1f, RZ ;  /* 0x0000001f03047819 */ /* 0x000fe400000006ff */
[----:B0-----:R-:W-:-:S05]  /*6ab0*/  LEA R0, R5, R0, 0x18 ;  /* 0x0000000005007211 */ /* 0x001fca00078ec0ff */
[----:B------:R-:W-:-:S04]  /*6ac0*/  VIADD R0, R0, 0x48 ;  /* 0x0000004800007836 */ /* 0x000fc80000000000 */
[C---:B------:R-:W-:Y:S02]  /*6ad0*/  IMAD R7, R17.reuse, 0x8, R0 ;  /* 0x0000000811077824 */ /* 0x040fe400078e0200 */
[----:B------:R-:W-:Y:S02]  /*6ae0*/  VIADD R17, R17, 0x1 ;  /* 0x0000000111117836 */ /* 0x000fe40000000000 */
[----:B------:R-:W0:Y:S03]  /*6af0*/  SYNCS.PHASECHK.TRANS64.TRYWAIT P0, [R7+URZ], R4 ;  /* 0x00000004070075a7 */ /* 0x000e26000800017f */
[----:B------:R-:W-:-:S04]  /*6b00*/  ISETP.NE.AND P1, PT, R17, 0x9, PT ;  /* 0x000000091100780c */ /* 0x000fc80003f25270 */
[----:B------:R-:W-:Y:S02]  /*6b10*/  SEL R2, RZ, 0x1, P1 ;  /* 0x00000001ff027807 */ /* 0x000fe40000800000 */
[----:B------:R-:W-:Y:S02]  /*6b20*/  SEL R17, R17, RZ, P1 ;  /* 0x000000ff11117207 */ /* 0x000fe40000800000 */
[----:B------:R-:W-:-:S03]  /*6b30*/  LOP3.LUT R6, R3, R2, RZ, 0x3c, !PT ;  /* 0x0000000203067212 */ /* 0x000fc600078e3cff */
[----:B------:R-:W-:Y:S01]  /*6b40*/  IMAD R8, R17, 0x8, R0 ;  /* 0x0000000811087824 */ /* 0x000fe200078e0200 */
[----:B------:R-:W-:Y:S01]  /*6b50*/  SHF.L.U32 R5, R6, 0x1f, RZ ;  /* 0x0000001f06057819 */ /* 0x000fe200000006ff */
[----:B0-----:R-:W-:Y:S06]  /*6b60*/  @!P0 BRA `(.L_x_128) ;  /* 0x0000000400988947 */ /* 0x001fec0003800000 */
.L_x_144:
[----:B------:R-:W1:Y:S01]  /*6b70*/  SYNCS.PHASECHK.TRANS64.TRYWAIT P0, [R8+URZ], R5 ;  /* 0x00000005080075a7 */ /* 0x000e62000800017f */
[----:B------:R-:W-:-:S05]  /*6b80*/  VIADD R2, R17, 0x1 ;  /* 0x0000000111027836 */ /* 0x000fca0000000000 */
[----:B------:R-:W-:-:S04]  /*6b90*/  ISETP.NE.AND P1, PT, R2, 0x9, PT ;  /* 0x000000090200780c */ /* 0x000fc80003f25270 */
[----:B------:R-:W-:Y:S02]  /*6ba0*/  SEL R3, RZ, 0x1, P1 ;  /* 0x00000001ff037807 */ /* 0x000fe40000800000 */
[----:B0-----:R-:W-:Y:S02]  /*6bb0*/  SEL R7, R2, RZ, P1 ;  /* 0x000000ff02077207 */ /* 0x001fe40000800000 */
[----:B------:R-:W-:-:S03]  /*6bc0*/  LOP3.LUT R6, R6, R3, RZ, 0x3c, !PT ;  /* 0x0000000306067212 */ /* 0x000fc600078e3cff */
[----:B------:R-:W-:Y:S01]  /*6bd0*/  IMAD R9, R7, 0x8, R0 ;  /* 0x0000000807097824 */ /* 0x000fe200078e0200 */
[----:B------:R-:W-:Y:S01]  /*6be0*/  SHF.L.U32 R4, R6, 0x1f, RZ ;  /* 0x0000001f06047819 */ /* 0x000fe200000006ff */
[----:B-1----:R-:W-:Y:S06]  /*6bf0*/  @!P0 BRA `(.L_x_129) ;  /* 0x0000000400888947 */ /* 0x002fec0003800000 */
.L_x_145:
[----:B------:R-:W1:Y:S01]  /*6c00*/  SYNCS.PHASECHK.TRANS64.TRYWAIT P0, [R9+URZ], R4 ;  /* 0x00000004090075a7 */ /* 0x000e62000800017f */
[----:B------:R-:W-:-:S05]  /*6c10*/  VIADD R2, R7, 0x1 ;  /* 0x0000000107027836 */ /* 0x000fca0000000000 */
[----:B------:R-:W-:-:S04]  /*6c20*/  ISETP.NE.AND P1, PT, R2, 0x9, PT ;  /* 0x000000090200780c */ /* 0x000fc80003f25270 */
[----:B------:R-:W-:Y:S02]  /*6c30*/  SEL R3, RZ, 0x1, P1 ;  /* 0x00000001ff037807 */ /* 0x000fe40000800000 */
[----:B------:R-:W-:Y:S02]  /*6c40*/  SEL R7, R2, RZ, P1 ;  /* 0x000000ff02077207 */ /* 0x000fe40000800000 */
[----:B------:R-:W-:-:S03]  /*6c50*/  LOP3.LUT R6, R6, R3, RZ, 0x3c, !PT ;  /* 0x0000000306067212 */ /* 0x000fc600078e3cff */
[----:B0-----:R-:W-:Y:S01]  /*6c60*/  IMAD R8, R7, 0x8, R0 ;  /* 0x0000000807087824 */ /* 0x001fe200078e0200 */
[----:B------:R-:W-:Y:S01]  /*6c70*/  SHF.L.U32 R5, R6, 0x1f, RZ ;  /* 0x0000001f06057819 */ /* 0x000fe200000006ff */
[----:B-1----:R-:W-:Y:S06]  /*6c80*/  @!P0 BRA `(.L_x_130) ;  /* 0x0000000400788947 */ /* 0x002fec0003800000 */
.L_x_146:
        /* <DEDUP_REMOVED lines=9> */
.L_x_147:
        /* <DEDUP_REMOVED lines=9> */
.L_x_148:
        /* <DEDUP_REMOVED lines=9> */
.L_x_149:
[----:B------:R-:W1:Y:S01]  /*6e40*/  SYNCS.PHASECHK.TRANS64.TRYWAIT P0, [R9+URZ], R4 ;  /* 0x00000004090075a7 */ /* 0x000e62000800017f */
[----:B------:R-:W-:-:S05]  /*6e50*/  VIADD R2, R7, 0x1 ;  /* 0x0000000107027836 */ /* 0x000fca0000000000 */
[----:B------:R-:W-:-:S04]  /*6e60*/  ISETP.NE.AND P1, PT, R2, 0x9, PT ;  /* 0x000000090200780c */ /* 0x000fc80003f25270 */
[----:B------:R-:W-:Y:S02]  /*6e70*/  SEL R3, RZ, 0x1, P1 ;  /* 0x00000001ff037807 */ /* 0x000fe40000800000 */
[----:B------:R-:W-:Y:S02]  /*6e80*/  SEL R7, R2, RZ, P1 ;  /* 0x000000ff02077207 */ /* 0x000fe40000800000 */
[----:B------:R-:W-:-:S03]  /*6e90*/  LOP3.LUT R11, R6, R3, RZ, 0x3c, !PT ;  /* 0x00000003060b7212 */ /* 0x000fc600078e3cff */
[----:B------:R-:W-:Y:S01]  /*6ea0*/  IMAD R6, R7, 0x8, R0 ;  /* 0x0000000807067824 */ /* 0x000fe200078e0200 */
[----:B0-----:R-:W-:Y:S01]  /*6eb0*/  SHF.L.U32 R5, R11, 0x1f, RZ ;  /* 0x0000001f0b057819 */ /* 0x001fe200000006ff */
[----:B-1----:R-:W-:Y:S06]  /*6ec0*/  @!P0 BRA `(.L_x_134) ;  /* 0x0000000400388947 */ /* 0x002fec0003800000 */
.L_x_150:
[----:B------:R-:W1:Y:S01]  /*6ed0*/  SYNCS.PHASECHK.TRANS64.TRYWAIT P0, [R6+URZ], R5 ;  /* 0x00000005060075a7 */ /* 0x000e62000800017f */
[----:B------:R-:W-:-:S05]  /*6ee0*/  VIADD R2, R7, 0x1 ;  /* 0x0000000107027836 */ /* 0x000fca0000000000 */
[----:B------:R-:W-:-:S04]  /*6ef0*/  ISETP.NE.AND P1, PT, R2, 0x9, PT ;  /* 0x000000090200780c */ /* 0x000fc80003f25270 */
[----:B0-----:R-:W-:Y:S02]  /*6f00*/  SEL R4, RZ, 0x1, P1 ;  /* 0x00000001ff047807 */ /* 0x001fe40000800000 */
[----:B------:R-:W-:Y:S02]  /*6f10*/  SEL R3, R2, RZ, P1 ;  /* 0x000000ff02037207 */ /* 0x000fe40000800000 */
[----:B------:R-:W-:Y:S01]  /*6f20*/  LOP3.LUT R4, R11, R4, RZ, 0x3c, !PT ;  /* 0x000000040b047212 */ /* 0x000fe200078e3cff */
[----:B-1----:R-:W-:Y:S06]  /*6f30*/  @!P0 BRA `(.L_x_135) ;  /* 0x0000000400308947 */ /* 0x002fec0003800000 */
.L_x_151:
[----:B------:R-:W-:Y:S01]  /*6f40*/  IMAD R3, R3, 0x8, R0 ;  /* 0x0000000803037824 */ /* 0x000fe200078e0200 */
[----:B------:R-:W-:-:S07]  /*6f50*/  SHF.L.U32 R0, R4, 0x1f, RZ ;  /* 0x0000001f04007819 */ /* 0x000fce00000006ff */
.L_x_136:
[----:B-1----:R1:W2:Y:S02]  /*6f60*/  SYNCS.PHASECHK.TRANS64.TRYWAIT P0, [R3+URZ], R0 ;  /* 0x00000000030075a7 */ /* 0x0022a4000800017f */
[----:B--2---:R-:W-:Y:S05]  /*6f70*/  @!P0 NANOSLEEP.SYNCS 0x989680 ;  /* 0x009896800000895d */ /* 0x004fea0003900000 */
[----:B------:R-:W2:Y:S02]  /*6f80*/  @!P0 SYNCS.PHASECHK.TRANS64 P0, [R3+URZ], R0 ;  /* 0x00000000030085a7 */ /* 0x000ea4000800007f */
[----:B--2---:R-:W-:Y:S05]  /*6f90*/  @!P0 BRA `(.L_x_136) ;  /* 0xfffffffc00f08947 */ /* 0x004fea000383ffff */
.L_x_126:
[----:B------:R-:W-:Y:S05]  /*6fa0*/  BSYNC B0 ;  /* 0x0000000000007941 */ /* 0x000fea0003800000 */
.L_x_125:
[----:B------:R-:W-:Y:S05]  /*6fb0*/  EXIT ;  /* 0x000000000000794d */ /* 0x000fea0003800000 */
.L_x_22:
[----:B-1----:R-:W-:-:S04]  /*6fc0*/  IMAD.U32 R9, RZ, RZ, UR6 ;  /* 0x00000006ff097e24 */ /* 0x002fc8000f8e00ff */
[----:B------:R1:W3:Y:S03]  /*6fd0*/  SYNCS.PHASECHK.TRANS64.TRYWAIT P0, [R9+URZ], R8 ;  /* 0x00000008090075a7 */ /* 0x0002e6000800017f */
[----:B---3--:R-:W-:Y:S05]  /*6fe0*/  @!P0 NANOSLEEP.SYNCS 0x989680 ;  /* 0x009896800000895d */ /* 0x008fea0003900000 */
[----:B------:R-:W3:Y:S02]  /*6ff0*/  @!P0 SYNCS.PHASECHK.TRANS64 P0, [R9+URZ], R8 ;  /* 0x00000008090085a7 */ /* 0x000ee4000800007f */
[----:B---3--:R-:W-:Y:S05]  /*7000*/  @!P0 BRA `(.L_x_22) ;  /* 0xfffffffc00ec8947 */ /* 0x008fea000383ffff */
[----:B------:R-:W-:Y:S05]  /*7010*/  BRA `(.L_x_21) ;  /* 0xffffffa400ac7947 */ /* 0x000fea000383ffff */
.L_x_28:
[----:B-1----:R-:W-:-:S04]  /*7020*/  IMAD.U32 R11, RZ, RZ, UR12 ;  /* 0x0000000cff0b7e24 */ /* 0x002fc8000f8e00ff */
[----:B------:R1:W3:Y:S03]  /*7030*/  SYNCS.PHASECHK.TRANS64.TRYWAIT P0, [R11+URZ], R10 ;  /* 0x0000000a0b0075a7 */ /* 0x0002e6000800017f */
[----:B---3--:R-:W-:Y:S05]  /*7040*/  @!P0 NANOSLEEP.SYNCS 0x989680 ;  /* 0x009896800000895d */ /* 0x008fea0003900000 */
[----:B------:R-:W3:Y:S02]  /*7050*/  @!P0 SYNCS.PHASECHK.TRANS64 P0, [R11+URZ], R10 ;  /* 0x0000000a0b0085a7 */ /* 0x000ee4000800007f */
[----:B---3--:R-:W-:Y:S05]  /*7060*/  @!P0 BRA `(.L_x_28) ;  /* 0xfffffffc00ec8947 */ /* 0x008fea000383ffff */
[----:B------:R-:W-:Y:S05]  /*7070*/  BRA `(.L_x_27) ;  /* 0xffffffac00647947 */ /* 0x000fea000383ffff */
.L_x_113:
[----:B------:R-:W-:Y:S01]  /*7080*/  BSSY B1, `(.L_x_137) ;  /* 0x0000006000017945 */ /* 0x000fe20003800000 */
[----:B------:R-:W-:-:S07]  /*7090*/  IMAD.MOV.U32 R7, RZ, RZ, -0x1 ;  /* 0xffffffffff077424 */ /* 0x000fce00078e00ff */
[----:B------:R-:W-:Y:S05]  /*70a0*/  WARPSYNC.COLLECTIVE R7, `(.L_x_138) ;  /* 0x00000000070c7348 */ /* 0x000fea0003c00000 */
[----:B------:R-:W-:Y:S02]  /*70b0*/  ELECT P0, UR62, PT ;  /* 0x00000000003e782f */ /* 0x000fe40003800000 */
[----:B------:R-:W-:Y:S01]  /*70c0*/  MOV R7, UR62 ;  /* 0x0000003e00077c02 */ /* 0x000fe20008000f00 */
[----:B------:R-:W-:Y:S10]  /*70d0*/  ENDCOLLECTIVE ;  /* 0x000000000000791b */ /* 0x000ff40003800000 */
.L_x_138:
[----:B------:R-:W-:Y:S05]  /*70e0*/  BSYNC B1 ;  /* 0x0000000000017941 */ /* 0x000fea0003800000 */
.L_x_137:
[----:B------:R-:W-:Y:S05]  /*70f0*/  BRA `(.L_x_139) ;  /* 0xffffffec008c7947 */ /* 0x000fea000383ffff */
.L_x_116:
[----:B0-----:R0:W1:Y:S02]  /*7100*/  SYNCS.PHASECHK.TRANS64.TRYWAIT P0, [R21+URZ+0x48], R8 ;  /* 0x00004808150075a7 */ /* 0x001064000800017f */
[----:B-1----:R-:W-:Y:S05]  /*7110*/  @!P0 NANOSLEEP.SYNCS 0x989680 ;  /* 0x009896800000895d */ /* 0x002fea0003900000 */
[----:B------:R-:W1:Y:S02]  /*7120*/  @!P0 SYNCS.PHASECHK.TRANS64 P0, [R21+URZ+0x48], R8 ;  /* 0x00004808150085a7 */ /* 0x000e64000800007f */
[----:B-1----:R-:W-:Y:S05]  /*7130*/  @!P0 BRA `(.L_x_116) ;  /* 0xfffffffc00f08947 */ /* 0x002fea000383ffff */
[----:B------:R-:W-:Y:S05]  /*7140*/  BRA `(.L_x_140) ;  /* 0xffffffec00c47947 */ /* 0x000fea000383ffff */
.L_x_124:
[----:B------:R-:W-:Y:S01]  /*7150*/  BSSY B0, `(.L_x_141) ;  /* 0x0000006000007945 */ /* 0x000fe20003800000 */
[----:B------:R-:W-:-:S07]  /*7160*/  IMAD.MOV.U32 R7, RZ, RZ, -0x1 ;  /* 0xffffffffff077424 */ /* 0x000fce00078e00ff */
[----:B------:R-:W-:Y:S05]  /*7170*/  WARPSYNC.COLLECTIVE R7, `(.L_x_142) ;  /* 0x00000000070c7348 */ /* 0x000fea0003c00000 */
[----:B------:R-:W-:Y:S02]  /*7180*/  ELECT P0, UR62, PT ;  /* 0x00000000003e782f */ /* 0x000fe40003800000 */
[----:B------:R-:W-:Y:S01]  /*7190*/  MOV R7, UR62 ;  /* 0x0000003e00077c02 */ /* 0x000fe20008000f00 */
[----:B------:R-:W-:Y:S10]  /*71a0*/  ENDCOLLECTIVE ;  /* 0x000000000000791b */ /* 0x000ff40003800000 */
.L_x_142:
[----:B------:R-:W-:Y:S05]  /*71b0*/  BSYNC B0 ;  /* 0x0000000000007941 */ /* 0x000fea0003800000 */
.L_x_141:
[----:B------:R-:W-:Y:S05]  /*71c0*/  BRA `(.L_x_143) ;  /* 0xfffffff800147947 */ /* 0x000fea000383ffff */
.L_x_128:
[----:B0-----:R0:W1:Y:S02]  /*71d0*/  SYNCS.PHASECHK.TRANS64.TRYWAIT P0, [R7+URZ], R4 ;  /* 0x00000004070075a7 */ /* 0x001064000800017f */
[----:B-1----:R-:W-:Y:S05]  /*71e0*/  @!P0 NANOSLEEP.SYNCS 0x989680 ;  /* 0x009896800000895d */ /* 0x002fea0003900000 */
[----:B------:R-:W1:Y:S02]  /*71f0*/  @!P0 SYNCS.PHASECHK.TRANS64 P0, [R7+URZ], R4 ;  /* 0x00000004070085a7 */ /* 0x000e64000800007f */
[----:B-1----:R-:W-:Y:S05]  /*7200*/  @!P0 BRA `(.L_x_128) ;  /* 0xfffffffc00f08947 */ /* 0x002fea000383ffff */
[----:B------:R-:W-:Y:S05]  /*7210*/  BRA `(.L_x_144) ;  /* 0xfffffff800547947 */ /* 0x000fea000383ffff */
.L_x_129:
[----:B0-----:R0:W1:Y:S02]  /*7220*/  SYNCS.PHASECHK.TRANS64.TRYWAIT P0, [R8+URZ], R5 ;  /* 0x00000005080075a7 */ /* 0x001064000800017f */
[----:B-1----:R-:W-:Y:S05]  /*7230*/  @!P0 NANOSLEEP.SYNCS 0x989680 ;  /* 0x009896800000895d */ /* 0x002fea0003900000 */
[----:B------:R-:W1:Y:S02]  /*7240*/  @!P0 SYNCS.PHASECHK.TRANS64 P0, [R8+URZ], R5 ;  /* 0x00000005080085a7 */ /* 0x000e64000800007f */
[----:B-1----:R-:W-:Y:S05]  /*7250*/  @!P0 BRA `(.L_x_129) ;  /* 0xfffffffc00f08947 */ /* 0x002fea000383ffff */
[----:B------:R-:W-:Y:S05]  /*7260*/  BRA `(.L_x_145) ;  /* 0xfffffff800647947 */ /* 0x000fea000383ffff */
.L_x_130:
[----:B0-----:R0:W1:Y:S02]  /*7270*/  SYNCS.PHASECHK.TRANS64.TRYWAIT P0, [R9+URZ], R4 ;  /* 0x00000004090075a7 */ /* 0x001064000800017f */
[----:B-1----:R-:W-:Y:S05]  /*7280*/  @!P0 NANOSLEEP.SYNCS 0x989680 ;  /* 0x009896800000895d */ /* 0x002fea0003900000 */
[----:B------:R-:W1:Y:S02]  /*7290*/  @!P0 SYNCS.PHASECHK.TRANS64 P0, [R9+URZ], R4 ;  /* 0x00000004090085a7 */ /* 0x000e64000800007f */
[----:B-1----:R-:W-:Y:S05]  /*72a0*/  @!P0 BRA `(.L_x_130) ;  /* 0xfffffffc00f08947 */ /* 0x002fea000383ffff */
[----:B------:R-:W-:Y:S05]  /*72b0*/  BRA `(.L_x_146) ;  /* 0xfffffff800747947 */ /* 0x000fea000383ffff */
.L_x_131:
[----:B0-----:R0:W1:Y:S02]  /*72c0*/  SYNCS.PHASECHK.TRANS64.TRYWAIT P0, [R8+URZ], R5 ;  /* 0x00000005080075a7 */ /* 0x001064000800017f */
[----:B-1----:R-:W-:Y:S05]  /*72d0*/  @!P0 NANOSLEEP.SYNCS 0x989680 ;  /* 0x009896800000895d */ /* 0x002fea0003900000 */
[----:B------:R-:W1:Y:S02]  /*72e0*/  @!P0 SYNCS.PHASECHK.TRANS64 P0, [R8+URZ], R5 ;  /* 0x00000005080085a7 */ /* 0x000e64000800007f */
[----:B-1----:R-:W-:Y:S05]  /*72f0*/  @!P0 BRA `(.L_x_131) ;  /* 0xfffffffc00f08947 */ /* 0x002fea000383ffff */
[----:B------:R-:W-:Y:S05]  /*7300*/  BRA `(.L_x_147) ;  /* 0xfffffff800847947 */ /* 0x000fea000383ffff */
.L_x_132:
[----:B0-----:R0:W1:Y:S02]  /*7310*/  SYNCS.PHASECHK.TRANS64.TRYWAIT P0, [R9+URZ], R4 ;  /* 0x00000004090075a7 */ /* 0x001064000800017f */
[----:B-1----:R-:W-:Y:S05]  /*7320*/  @!P0 NANOSLEEP.SYNCS 0x989680 ;  /* 0x009896800000895d */ /* 0x002fea0003900000 */
[----:B------:R-:W1:Y:S02]  /*7330*/  @!P0 SYNCS.PHASECHK.TRANS64 P0, [R9+URZ], R4 ;  /* 0x00000004090085a7 */ /* 0x000e64000800007f */
[----:B-1----:R-:W-:Y:S05]  /*7340*/  @!P0 BRA `(.L_x_132) ;  /* 0xfffffffc00f08947 */ /* 0x002fea000383ffff */
[----:B------:R-:W-:Y:S05]  /*7350*/  BRA `(.L_x_148) ;  /* 0xfffffff800947947 */ /* 0x000fea000383ffff */
.L_x_133:
[----:B0-----:R0:W1:Y:S02]  /*7360*/  SYNCS.PHASECHK.TRANS64.TRYWAIT P0, [R8+URZ], R5 ;  /* 0x00000005080075a7 */ /* 0x001064000800017f */
[----:B-1----:R-:W-:Y:S05]  /*7370*/  @!P0 NANOSLEEP.SYNCS 0x989680 ;  /* 0x009896800000895d */ /* 0x002fea0003900000 */
[----:B------:R-:W1:Y:S02]  /*7380*/  @!P0 SYNCS.PHASECHK.TRANS64 P0, [R8+URZ], R5 ;  /* 0x00000005080085a7 */ /* 0x000e64000800007f */
[----:B-1----:R-:W-:Y:S05]  /*7390*/  @!P0 BRA `(.L_x_133) ;  /* 0xfffffffc00f08947 */ /* 0x002fea000383ffff */
[----:B------:R-:W-:Y:S05]  /*73a0*/  BRA `(.L_x_149) ;  /* 0xfffffff800a47947 */ /* 0x000fea000383ffff */
.L_x_134:
[----:B0-----:R0:W1:Y:S02]  /*73b0*/  SYNCS.PHASECHK.TRANS64.TRYWAIT P0, [R9+URZ], R4 ;  /* 0x00000004090075a7 */ /* 0x001064000800017f */
[----:B-1----:R-:W-:Y:S05]  /*73c0*/  @!P0 NANOSLEEP.SYNCS 0x989680 ;  /* 0x009896800000895d */ /* 0x002fea0003900000 */
[----:B------:R-:W1:Y:S02]  /*73d0*/  @!P0 SYNCS.PHASECHK.TRANS64 P0, [R9+URZ], R4 ;  /* 0x00000004090085a7 */ /* 0x000e64000800007f */
[----:B-1----:R-:W-:Y:S05]  /*73e0*/  @!P0 BRA `(.L_x_134) ;  /* 0xfffffffc00f08947 */ /* 0x002fea000383ffff */
[----:B------:R-:W-:Y:S05]  /*73f0*/  BRA `(.L_x_150) ;  /* 0xfffffff800b47947 */ /* 0x000fea000383ffff */
.L_x_135:
[----:B0-----:R0:W1:Y:S02]  /*7400*/  SYNCS.PHASECHK.TRANS64.TRYWAIT P0, [R6+URZ], R5 ;  /* 0x00000005060075a7 */ /* 0x001064000800017f */
[----:B-1----:R-:W-:Y:S05]  /*7410*/  @!P0 NANOSLEEP.SYNCS 0x989680 ;  /* 0x009896800000895d */ /* 0x002fea0003900000 */
[----:B------:R-:W1:Y:S02]  /*7420*/  @!P0 SYNCS.PHASECHK.TRANS64 P0, [R6+URZ], R5 ;  /* 0x00000005060085a7 */ /* 0x000e64000800007f */
[----:B-1----:R-:W-:Y:S05]  /*7430*/  @!P0 BRA `(.L_x_135) ;  /* 0xfffffffc00f08947 */ /* 0x002fea000383ffff */
[----:B------:R-:W-:Y:S05]  /*7440*/  BRA `(.L_x_151) ;  /* 0xfffffff800bc7947 */ /* 0x000fea000383ffff */
.L_x_152:
[----:B------:R-:W-:-:S00]  /*7450*/  BRA `(.L_x_152) ;  /* 0xfffffffc00fc7947 */ /* 0x000fc0000383ffff */
[----:B------:R-:W-:-:S00]  /*7460*/  NOP ;  /* 0x0000000000007918 */ /* 0x000fc00000000000 */
        /* <DEDUP_REMOVED lines=9> */
.L_x_153:


//--------------------- .nv.shared._ZN7cutlass13device_kernelINS_4gemm6kernel13GemmUniversalIN4cute5tupleIJiiiiEEENS1_10collective13CollectiveMmaINS1_37MainloopSm90TmaGmmaWarpSpecializedFP8ILi9ENS5_IJNS4_1CILi2EEENSA_ILi1EEESC_EEENS1_35KernelTmaWarpSpecializedCooperativeEEENS5_IJNSA_ILi128EEENSA_ILi64EEESG_EEENS_12float_e4m3_tENS5_IJlSC_lEEESJ_SK_NS4_8TiledMMAINS4_8MMA_AtomIJNS4_4SM904GMMA30MMA_64x64x32_F32E4M3E4M3_SS_TNILNSO_7ScaleInE1ELSQ_1EEEEEENS4_6LayoutISD_NS5_IJSC_NSA_ILi0EEESU_EEEEENS5_IJNS4_10UnderscoreESX_SX_EEEEENS4_13SM90_TMA_LOADENS4_14ComposedLayoutINS4_7SwizzleILi3ELi4ELi3EEENS4_18smem_ptr_flag_bitsILi8EEENST_INS5_IJNSA_ILi8EEESG_EEENS5_IJSG_SC_EEEEEEEvNS4_8identityENS4_23SM90_TMA_LOAD_MULTICASTES1A_vS1B_EENS_8epilogue10collective6detail29Sm90TmaWarpSpecializedAdapterINS1F_15DefaultEpilogueISJ_SK_SK_NS1E_6thread17LinearCombinationISJ_Li1EffLNS1J_9ScaleType4KindE0ELNS_15FloatRoundStyleE2ESJ_EENS1_15EpilogueDefaultEEEEEvvEEEEvNT_6ParamsE --------------------------
	.section	.nv.shared._ZN7cutlass13device_kernelINS_4gemm6kernel13GemmUniversalIN4cute5tupleIJiiiiEEENS1_10collective13CollectiveMmaINS1_37MainloopSm90TmaGmmaWarpSpecializedFP8ILi9ENS5_IJNS4_1CILi2EEENSA_ILi1EEESC_EEENS1_35KernelTmaWarpSpecializedCooperativeEEENS5_IJNSA_ILi128EEENSA_ILi64EEESG_EEENS_12float_e4m3_tENS5_IJlSC_lEEESJ_SK_NS4_8TiledMMAINS4_8MMA_AtomIJNS4_4SM904GMMA30MMA_64x64x32_F32E4M3E4M3_SS_TNILNSO_7ScaleInE1ELSQ_1EEEEEENS4_6LayoutISD_NS5_IJSC_NSA_ILi0EEESU_EEEEENS5_IJNS4_10UnderscoreESX_SX_EEEEENS4_13SM90_TMA_LOADENS4_14ComposedLayoutINS4_7SwizzleILi3ELi4ELi3EEENS4_18smem_ptr_flag_bitsILi8EEENST_INS5_IJNSA_ILi8EEESG_EEENS5_IJSG_SC_EEEEEEEvNS4_8identityENS4_23SM90_TMA_LOAD_MULTICASTES1A_vS1B_EENS_8epilogue10collective6detail29Sm90TmaWarpSpecializedAdapterINS1F_15DefaultEpilogueISJ_SK_SK_NS1E_6thread17LinearCombinationISJ_Li1EffLNS1J_9ScaleType4KindE0ELNS_15FloatRoundStyleE2ESJ_EENS1_15EpilogueDefaultEEEEEvvEEEEvNT_6ParamsE,"aw",@nobits
	.sectionflags	@""
	.align	16
	.zero		1024


//--------------------- .nv.shared.reserved.0     --------------------------
	.section	.nv.shared.reserved.0,"aw",@nobits
	.weak		__nv_reservedSMEM_offset_0_alias
	.size		__nv_reservedSMEM_offset_0_alias, 0, 0
	.other		__nv_reservedSMEM_offset_0_alias,@"STO_CUDA_RESERVED_SHARED STV_DEFAULT"
__nv_reservedSMEM_offset_0_alias:
	.zero		0


//--------------------- .nv.global                --------------------------
	.section	.nv.global,"aw",@nobits
.nv.global:
	.type		_ZN40_INTERNAL_aaa99e7c_4_k_cu_b1867175_285104cute1_E,@object
	.size		_ZN40_INTERNAL_aaa99e7c_4_k_cu_b1867175_285104cute1_E,(_ZN40_INTERNAL_aaa99e7c_4_k_cu_b1867175_285104cuda3std3__45__cpo6cbeginE - _ZN40_INTERNAL_aaa99e7c_4_k_cu_b1867175_285104cute1_E)
_ZN40_INTERNAL_aaa99e7c_4_k_cu_b1867175_285104cute1_E:
	.zero		1
	.type		_ZN40_INTERNAL_aaa99e7c_4_k_cu_b1867175_285104cuda3std3__45__cpo6cbeginE,@object
	.size		_ZN40_INTERNAL_aaa99e7c_4_k_cu_b1867175_285104cuda3std3__45__cpo6cbeginE,(_ZN40_INTERNAL_aaa99e7c_4_k_cu_b1867175_285104cuda3std3__48in_placeE - _ZN40_INTERNAL_aaa99e7c_4_k_cu_b1867175_285104cuda3std3__45__cpo6cbeginE)
_ZN40_INTERNAL_aaa99e7c_4_k_cu_b1867175_285104cuda3std3__45__cpo6cbeginE:
	.zero		1
	.type		_ZN40_INTERNAL_aaa99e7c_4_k_cu_b1867175_285104cuda3std3__48in_placeE,@object
	.size		_ZN40_INTERNAL_aaa99e7c_4_k_cu_b1867175_285104cuda3std3__48in_placeE,(_ZN40_INTERNAL_aaa99e7c_4_k_cu_b1867175_285104cuda3std6ranges3__45__cpo9iter_moveE - _ZN40_INTERNAL_aaa99e7c_4_k_cu_b1867175_285104cuda3std3__48in_placeE)
_ZN40_INTERNAL_aaa99e7c_4_k_cu_b1867175_285104cuda3std3__48in_placeE:
	.zero		1
	.type		_ZN40_INTERNAL_aaa99e7c_4_k_cu_b1867175_285104cuda3std6ranges3__45__cpo9iter_moveE,@object
	.size		_ZN40_INTERNAL_aaa99e7c_4_k_cu_b1867175_285104cuda3std6ranges3__45__cpo9iter_moveE,(_ZN40_INTERNAL_aaa99e7c_4_k_cu_b1867175_285104cuda3std3__45__cpo5beginE - _ZN40_INTERNAL_aaa99e7c_4_k_cu_b1867175_285104cuda3std6ranges3__45__cpo9iter_moveE)
_ZN40_INTERNAL_aaa99e7c_4_k_cu_b1867175_285104cuda3std6ranges3__45__cpo9iter_moveE:
	.zero		1
	.type		_ZN40_INTERNAL_aaa99e7c_4_k_cu_b1867175_285104cuda3std3__45__cpo5beginE,@object
	.size		_ZN40_INTERNAL_aaa99e7c_4_k_cu_b1867175_285104cuda3std3__45__cpo5beginE,(_ZN40_INTERNAL_aaa99e7c_4_k_cu_b1867175_285104cuda3std3__442_GLOBAL__N__aaa99e7c_4_k_cu_b1867175_285106ignoreE - _ZN40_INTERNAL_aaa99e7c_4_k_cu_b1867175_285104cuda3std3__45__cpo5beginE)
_ZN40_INTERNAL_aaa99e7c_4_k_cu_b1867175_285104cuda3std3__45__cpo5beginE:
	.zero		1
	.type		_ZN40_INTERNAL_aaa99e7c_4_k_cu_b1867175_285104cuda3std3__442_GLOBAL__N__aaa99e7c_4_k_cu_b1867175_285106ignoreE,@object
	.size		_ZN40_INTERNAL_aaa99e7c_4_k_cu_b1867175_285104cuda3std3__442_GLOBAL__N__aaa99e7c_4_k_cu_b1867175_285106ignoreE,(_ZN40_INTERNAL_aaa99e7c_4_k_cu_b1867175_285104cute7productE - _ZN40_INTERNAL_aaa99e7c_4_k_cu_b1867175_285104cuda3std3__442_GLOBAL__N__aaa99e7c_4_k_cu_b1867175_285106ignoreE)
_ZN40_INTERNAL_aaa99e7c_4_k_cu_b1867175_285104cuda3std3__442_GLOBAL__N__aaa99e7c_4_k_cu_b1867175_285106ignoreE:
	.zero		1
	.type		_ZN40_INTERNAL_aaa99e7c_4_k_cu_b1867175_285104cute7productE,@object
	.size		_ZN40_INTERNAL_aaa99e7c_4_k_cu_b1867175_285104cute7productE,(_ZN40_INTERNAL_aaa99e7c_4_k_cu_b1867175_285104cuda3std3__45__cpo3endE - _ZN40_INTERNAL_aaa99e7c_4_k_cu_b1867175_285104cute7productE)
_ZN40_INTERNAL_aaa99e7c_4_k_cu_b1867175_285104cute7productE:
	.zero		1
	.type		_ZN40_INTERNAL_aaa99e7c_4_k_cu_b1867175_285104cuda3std3__45__cpo3endE,@object
	.size		_ZN40_INTERNAL_aaa99e7c_4_k_cu_b1867175_285104cuda3std3__45__cpo3endE,(_ZN40_INTERNAL_aaa99e7c_4_k_cu_b1867175_285104cuda3std3__419piecewise_constructE - _ZN40_INTERNAL_aaa99e7c_4_k_cu_b1867175_285104cuda3std3__45__cpo3endE)
_ZN40_INTERNAL_aaa99e7c_4_k_cu_b1867175_285104cuda3std3__45__cpo3endE:
	.zero		1
	.type		_ZN40_INTERNAL_aaa99e7c_4_k_cu_b1867175_285104cuda3std3__419piecewise_constructE,@object
	.size		_ZN40_INTERNAL_aaa99e7c_4_k_cu_b1867175_285104cuda3std3__419piecewise_constructE,(_ZN40_INTERNAL_aaa99e7c_4_k_cu_b1867175_285104cuda3std3__45__cpo4cendE - _ZN40_INTERNAL_aaa99e7c_4_k_cu_b1867175_285104cuda3std3__419piecewise_constructE)
_ZN40_INTERNAL_aaa99e7c_4_k_cu_b1867175_285104cuda3std3__419piecewise_constructE:
	.zero		1
	.type		_ZN40_INTERNAL_aaa99e7c_4_k_cu_b1867175_285104cuda3std3__45__cpo4cendE,@object
	.size		_ZN40_INTERNAL_aaa99e7c_4_k_cu_b1867175_285104cuda3std3__45__cpo4cendE,(_ZN40_INTERNAL_aaa99e7c_4_k_cu_b1867175_285104cuda3std6ranges3__45__cpo4swapE - _ZN40_INTERNAL_aaa99e7c_4_k_cu_b1867175_285104cuda3std3__45__cpo4cendE)
_ZN40_INTERNAL_aaa99e7c_4_k_cu_b1867175_285104cuda3std3__45__cpo4cendE:
	.zero		1
	.type		_ZN40_INTERNAL_aaa99e7c_4_k_cu_b1867175_285104cuda3std6ranges3__45__cpo4swapE,@object
	.size		_ZN40_INTERNAL_aaa99e7c_4_k_cu_b1867175_285104cuda3std6ranges3__45__cpo4swapE,(.L_7 - _ZN40_INTERNAL_aaa99e7c_4_k_cu_b1867175_285104cuda3std6ranges3__45__cpo4swapE)
_ZN40_INTERNAL_aaa99e7c_4_k_cu_b1867175_285104cuda3std6ranges3__45__cpo4swapE:
	.zero		1
.L_7:


//--------------------- .nv.constant0._ZN7cutlass13device_kernelINS_4gemm6kernel13GemmUniversalIN4cute5tupleIJiiiiEEENS1_10collective13CollectiveMmaINS1_37MainloopSm90TmaGmmaWarpSpecializedFP8ILi9ENS5_IJNS4_1CILi2EEENSA_ILi1EEESC_EEENS1_35KernelTmaWarpSpecializedCooperativeEEENS5_IJNSA_ILi128EEENSA_ILi64EEESG_EEENS_12float_e4m3_tENS5_IJlSC_lEEESJ_SK_NS4_8TiledMMAINS4_8MMA_AtomIJNS4_4SM904GMMA30MMA_64x64x32_F32E4M3E4M3_SS_TNILNSO_7ScaleInE1ELSQ_1EEEEEENS4_6LayoutISD_NS5_IJSC_NSA_ILi0EEESU_EEEEENS5_IJNS4_10UnderscoreESX_SX_EEEEENS4_13SM90_TMA_LOADENS4_14ComposedLayoutINS4_7SwizzleILi3ELi4ELi3EEENS4_18smem_ptr_flag_bitsILi8EEENST_INS5_IJNSA_ILi8EEESG_EEENS5_IJSG_SC_EEEEEEEvNS4_8identityENS4_23SM90_TMA_LOAD_MULTICASTES1A_vS1B_EENS_8epilogue10collective6detail29Sm90TmaWarpSpecializedAdapterINS1F_15DefaultEpilogueISJ_SK_SK_NS1E_6thread17LinearCombinationISJ_Li1EffLNS1J_9ScaleType4KindE0ELNS_15FloatRoundStyleE2ESJ_EENS1_15EpilogueDefaultEEEEEvvEEEEvNT_6ParamsE --------------------------
	.section	.nv.constant0._ZN7cutlass13device_kernelINS_4gemm6kernel13GemmUniversalIN4cute5tupleIJiiiiEEENS1_10collective13CollectiveMmaINS1_37MainloopSm90TmaGmmaWarpSpecializedFP8ILi9ENS5_IJNS4_1CILi2EEENSA_ILi1EEESC_EEENS1_35KernelTmaWarpSpecializedCooperativeEEENS5_IJNSA_ILi128EEENSA_ILi64EEESG_EEENS_12float_e4m3_tENS5_IJlSC_lEEESJ_SK_NS4_8TiledMMAINS4_8MMA_AtomIJNS4_4SM904GMMA30MMA_64x64x32_F32E4M3E4M3_SS_TNILNSO_7ScaleInE1ELSQ_1EEEEEENS4_6LayoutISD_NS5_IJSC_NSA_ILi0EEESU_EEEEENS5_IJNS4_10UnderscoreESX_SX_EEEEENS4_13SM90_TMA_LOADENS4_14ComposedLayoutINS4_7SwizzleILi3ELi4ELi3EEENS4_18smem_ptr_flag_bitsILi8EEENST_INS5_IJNSA_ILi8EEESG_EEENS5_IJSG_SC_EEEEEEEvNS4_8identityENS4_23SM90_TMA_LOAD_MULTICASTES1A_vS1B_EENS_8epilogue10collective6detail29Sm90TmaWarpSpecializedAdapterINS1F_15DefaultEpilogueISJ_SK_SK_NS1E_6thread17LinearCombinationISJ_Li1EffLNS1J_9ScaleType4KindE0ELNS_15FloatRoundStyleE2ESJ_EENS1_15EpilogueDefaultEEEEEvvEEEEvNT_6ParamsE,"a",@progbits
	.sectionflags	@""
	.align	4
.nv.constant0._ZN7cutlass13device_kernelINS_4gemm6kernel13GemmUniversalIN4cute5tupleIJiiiiEEENS1_10collective13CollectiveMmaINS1_37MainloopSm90TmaGmmaWarpSpecializedFP8ILi9ENS5_IJNS4_1CILi2EEENSA_ILi1EEESC_EEENS1_35KernelTmaWarpSpecializedCooperativeEEENS5_IJNSA_ILi128EEENSA_ILi64EEESG_EEENS_12float_e4m3_tENS5_IJlSC_lEEESJ_SK_NS4_8TiledMMAINS4_8MMA_AtomIJNS4_4SM904GMMA30MMA_64x64x32_F32E4M3E4M3_SS_TNILNSO_7ScaleInE1ELSQ_1EEEEEENS4_6LayoutISD_NS5_IJSC_NSA_ILi0EEESU_EEEEENS5_IJNS4_10UnderscoreESX_SX_EEEEENS4_13SM90_TMA_LOADENS4_14ComposedLayoutINS4_7SwizzleILi3ELi4ELi3EEENS4_18smem_ptr_flag_bitsILi8EEENST_INS5_IJNSA_ILi8EEESG_EEENS5_IJSG_SC_EEEEEEEvNS4_8identityENS4_23SM90_TMA_LOAD_MULTICASTES1A_vS1B_EENS_8epilogue10collective6detail29Sm90TmaWarpSpecializedAdapterINS1F_15DefaultEpilogueISJ_SK_SK_NS1E_6thread17LinearCombinationISJ_Li1EffLNS1J_9ScaleType4KindE0ELNS_15FloatRoundStyleE2ESJ_EENS1_15EpilogueDefaultEEEEEvvEEEEvNT_6ParamsE:
	.zero		1664


//--------------------- SYMBOLS --------------------------

	.type		.nv.reservedSmem.offset0,@object
	.size		.nv.reservedSmem.offset0,0x4
